	.target	sm_90a

	.elftype	@"ET_EXEC"


//--------------------- .note.nv.tkinfo           --------------------------
	.section	.note.nv.tkinfo,"",@"SHT_NOTE"
	.sectionflags	@"SHF_NOTE_NV_TKINFO"
	.tkinfo
        /*0018*/ 	.word	0x00000002
        /*0030*/ 	.string	""
        /*0030*/ 	.string	"ptxas"
        /*0030*/ 	.string	"Cuda compilation tools, release 13.0, V13.0.88"
        /*0030*/ 	.string	"Build cuda_13.0.r13.0/compiler.36424714_0"
        /*0030*/ 	.string	"-arch sm_90a -m 64 "



//--------------------- .note.nv.cuinfo           --------------------------
	.section	.note.nv.cuinfo,"",@"SHT_NOTE"
	.sectionflags	@"SHF_NOTE_NV_CUINFO"
        /*0018*/ 	.short	0x0002
        /*001a*/ 	.short	0x005a
        /*001c*/ 	.short	0x0082
	.zero		2


//--------------------- .nv.info                  --------------------------
	.section	.nv.info,"",@"SHT_CUDA_INFO"
	.align	4


	//----- nvinfo : EIATTR_REGCOUNT
	.align		4
        /*0000*/ 	.byte	0x04, 0x2f
        /*0002*/ 	.short	(.L_15 - .L_14)
	.align		4
.L_14:
        /*0004*/ 	.word	index@(_ZN7cutlass13device_kernelINS_4gemm6kernel13GemmUniversalIN4cute5tupleIJiiiiEEENS1_10collective13CollectiveMmaINS1_34MainloopSm90TmaGmmaWarpSpecializedILi9ENS5_IJNS4_1CILi2EEESB_NSA_ILi1EEEEEENS1_35KernelTmaWarpSpecializedCooperativeEEENS5_IJNSA_ILi128EEENSA_ILi64EEENSA_ILi32EEEEEENS_10tfloat32_tENS5_IJlSC_lEEESK_SL_NS4_8TiledMMAINS4_8MMA_AtomIJNS4_4SM904GMMA29MMA_64x64x8_F32TF32TF32_SS_TNILNSP_7ScaleInE1ELSR_1EEEEEENS4_6LayoutINS5_IJSB_SC_SC_EEENS5_IJSC_NSA_ILi0EEESW_EEEEENS5_IJNS4_10UnderscoreESZ_SZ_EEEEENS4_23SM90_TMA_LOAD_MULTICASTENS4_14ComposedLayoutINS4_7SwizzleILi3ELi4ELi3EEENS4_18smem_ptr_flag_bitsILi32EEENSU_INS5_IJNSA_ILi8EEESI_EEENS5_IJSI_SC_EEEEEEEvNS4_8identityES12_S1C_vS1D_EENS_8epilogue10collective6detail29Sm90TmaWarpSpecializedAdapterINS1G_15DefaultEpilogueISK_SL_SL_NS1F_6thread17LinearCombinationISK_Li1EffLNS1K_9ScaleType4KindE0ELNS_15FloatRoundStyleE2ESK_EENS1_15EpilogueDefaultEEEEEvvEEEEvNT_6ParamsE)
        /*0008*/ 	.word	0x000000a8


	//----- nvinfo : EIATTR_FRAME_SIZE
	.align		4
.L_15:
        /*000c*/ 	.byte	0x04, 0x11
        /*000e*/ 	.short	(.L_17 - .L_16)
	.align		4
.L_16:
        /*0010*/ 	.word	index@(_ZN7cutlass13device_kernelINS_4gemm6kernel13GemmUniversalIN4cute5tupleIJiiiiEEENS1_10collective13CollectiveMmaINS1_34MainloopSm90TmaGmmaWarpSpecializedILi9ENS5_IJNS4_1CILi2EEESB_NSA_ILi1EEEEEENS1_35KernelTmaWarpSpecializedCooperativeEEENS5_IJNSA_ILi128EEENSA_ILi64EEENSA_ILi32EEEEEENS_10tfloat32_tENS5_IJlSC_lEEESK_SL_NS4_8TiledMMAINS4_8MMA_AtomIJNS4_4SM904GMMA29MMA_64x64x8_F32TF32TF32_SS_TNILNSP_7ScaleInE1ELSR_1EEEEEENS4_6LayoutINS5_IJSB_SC_SC_EEENS5_IJSC_NSA_ILi0EEESW_EEEEENS5_IJNS4_10UnderscoreESZ_SZ_EEEEENS4_23SM90_TMA_LOAD_MULTICASTENS4_14ComposedLayoutINS4_7SwizzleILi3ELi4ELi3EEENS4_18smem_ptr_flag_bitsILi32EEENSU_INS5_IJNSA_ILi8EEESI_EEENS5_IJSI_SC_EEEEEEEvNS4_8identityES12_S1C_vS1D_EENS_8epilogue10collective6detail29Sm90TmaWarpSpecializedAdapterINS1G_15DefaultEpilogueISK_SL_SL_NS1F_6thread17LinearCombinationISK_Li1EffLNS1K_9ScaleType4KindE0ELNS_15FloatRoundStyleE2ESK_EENS1_15EpilogueDefaultEEEEEvvEEEEvNT_6ParamsE)
        /*0014*/ 	.word	0x00000000


	//----- nvinfo : EIATTR_MIN_STACK_SIZE
	.align		4
.L_17:
        /*0018*/ 	.byte	0x04, 0x12
        /*001a*/ 	.short	(.L_19 - .L_18)
	.align		4
.L_18:
        /*001c*/ 	.word	index@(_ZN7cutlass13device_kernelINS_4gemm6kernel13GemmUniversalIN4cute5tupleIJiiiiEEENS1_10collective13CollectiveMmaINS1_34MainloopSm90TmaGmmaWarpSpecializedILi9ENS5_IJNS4_1CILi2EEESB_NSA_ILi1EEEEEENS1_35KernelTmaWarpSpecializedCooperativeEEENS5_IJNSA_ILi128EEENSA_ILi64EEENSA_ILi32EEEEEENS_10tfloat32_tENS5_IJlSC_lEEESK_SL_NS4_8TiledMMAINS4_8MMA_AtomIJNS4_4SM904GMMA29MMA_64x64x8_F32TF32TF32_SS_TNILNSP_7ScaleInE1ELSR_1EEEEEENS4_6LayoutINS5_IJSB_SC_SC_EEENS5_IJSC_NSA_ILi0EEESW_EEEEENS5_IJNS4_10UnderscoreESZ_SZ_EEEEENS4_23SM90_TMA_LOAD_MULTICASTENS4_14ComposedLayoutINS4_7SwizzleILi3ELi4ELi3EEENS4_18smem_ptr_flag_bitsILi32EEENSU_INS5_IJNSA_ILi8EEESI_EEENS5_IJSI_SC_EEEEEEEvNS4_8identityES12_S1C_vS1D_EENS_8epilogue10collective6detail29Sm90TmaWarpSpecializedAdapterINS1G_15DefaultEpilogueISK_SL_SL_NS1F_6thread17LinearCombinationISK_Li1EffLNS1K_9ScaleType4KindE0ELNS_15FloatRoundStyleE2ESK_EENS1_15EpilogueDefaultEEEEEvvEEEEvNT_6ParamsE)
        /*0020*/ 	.word	0x00000000
.L_19:


//--------------------- .nv.compat                --------------------------
	.section	.nv.compat,"",@"SHT_CUDA_COMPAT_INFO"
	.align	4
        /*0000*/ 	.byte	0x02, 0x09, 0x01, 0x00, 0x02, 0x02, 0x04, 0x00, 0x02, 0x05, 0x05, 0x00, 0x03, 0x07, 0x01, 0x01
        /*0010*/ 	.byte	0x02, 0x03, 0x01, 0x00, 0x02, 0x06, 0x01, 0x00, 0x04, 0x0b, 0x08, 0x00, 0x00, 0x00, 0x00, 0x00
        /*0020*/ 	.byte	0x00, 0x00, 0x00, 0x00


//--------------------- .nv.info._ZN7cutlass13device_kernelINS_4gemm6kernel13GemmUniversalIN4cute5tupleIJiiiiEEENS1_10collective13CollectiveMmaINS1_34MainloopSm90TmaGmmaWarpSpecializedILi9ENS5_IJNS4_1CILi2EEESB_NSA_ILi1EEEEEENS1_35KernelTmaWarpSpecializedCooperativeEEENS5_IJNSA_ILi128EEENSA_ILi64EEENSA_ILi32EEEEEENS_10tfloat32_tENS5_IJlSC_lEEESK_SL_NS4_8TiledMMAINS4_8MMA_AtomIJNS4_4SM904GMMA29MMA_64x64x8_F32TF32TF32_SS_TNILNSP_7ScaleInE1ELSR_1EEEEEENS4_6LayoutINS5_IJSB_SC_SC_EEENS5_IJSC_NSA_ILi0EEESW_EEEEENS5_IJNS4_10UnderscoreESZ_SZ_EEEEENS4_23SM90_TMA_LOAD_MULTICASTENS4_14ComposedLayoutINS4_7SwizzleILi3ELi4ELi3EEENS4_18smem_ptr_flag_bitsILi32EEENSU_INS5_IJNSA_ILi8EEESI_EEENS5_IJSI_SC_EEEEEEEvNS4_8identityES12_S1C_vS1D_EENS_8epilogue10collective6detail29Sm90TmaWarpSpecializedAdapterINS1G_15DefaultEpilogueISK_SL_SL_NS1F_6thread17LinearCombinationISK_Li1EffLNS1K_9ScaleType4KindE0ELNS_15FloatRoundStyleE2ESK_EENS1_15EpilogueDefaultEEEEEvvEEEEvNT_6ParamsE --------------------------
	.section	.nv.info._ZN7cutlass13device_kernelINS_4gemm6kernel13GemmUniversalIN4cute5tupleIJiiiiEEENS1_10collective13CollectiveMmaINS1_34MainloopSm90TmaGmmaWarpSpecializedILi9ENS5_IJNS4_1CILi2EEESB_NSA_ILi1EEEEEENS1_35KernelTmaWarpSpecializedCooperativeEEENS5_IJNSA_ILi128EEENSA_ILi64EEENSA_ILi32EEEEEENS_10tfloat32_tENS5_IJlSC_lEEESK_SL_NS4_8TiledMMAINS4_8MMA_AtomIJNS4_4SM904GMMA29MMA_64x64x8_F32TF32TF32_SS_TNILNSP_7ScaleInE1ELSR_1EEEEEENS4_6LayoutINS5_IJSB_SC_SC_EEENS5_IJSC_NSA_ILi0EEESW_EEEEENS5_IJNS4_10UnderscoreESZ_SZ_EEEEENS4_23SM90_TMA_LOAD_MULTICASTENS4_14ComposedLayoutINS4_7SwizzleILi3ELi4ELi3EEENS4_18smem_ptr_flag_bitsILi32EEENSU_INS5_IJNSA_ILi8EEESI_EEENS5_IJSI_SC_EEEEEEEvNS4_8identityES12_S1C_vS1D_EENS_8epilogue10collective6detail29Sm90TmaWarpSpecializedAdapterINS1G_15DefaultEpilogueISK_SL_SL_NS1F_6thread17LinearCombinationISK_Li1EffLNS1K_9ScaleType4KindE0ELNS_15FloatRoundStyleE2ESK_EENS1_15EpilogueDefaultEEEEEvvEEEEvNT_6ParamsE,"",@"SHT_CUDA_INFO"
	.sectionflags	@""
	.align	4


	//----- nvinfo : EIATTR_CUDA_API_VERSION
	.align		4
        /*0000*/ 	.byte	0x04, 0x37
        /*0002*/ 	.short	(.L_21 - .L_20)
.L_20:
        /*0004*/ 	.word	0x00000082


	//----- nvinfo : EIATTR_KPARAM_INFO
	.align		4
.L_21:
        /*0008*/ 	.byte	0x04, 0x17
        /*000a*/ 	.short	(.L_23 - .L_22)
.L_22:
        /*000c*/ 	.word	0x00000000
        /*0010*/ 	.short	0x0000
        /*0012*/ 	.short	0x0070
        /*0014*/ 	.byte	0x00, 0xf0, 0x01, 0x10


	//----- nvinfo : EIATTR_SPARSE_MMA_MASK
	.align		4
.L_23:
        /*0018*/ 	.byte	0x03, 0x50
        /*001a*/ 	.short	0x0000


	//----- nvinfo : EIATTR_MAXREG_COUNT
	.align		4
        /*001c*/ 	.byte	0x03, 0x1b
        /*001e*/ 	.short	0x00a8


	//----- nvinfo : EIATTR_NUM_BARRIERS
	.align		4
        /*0020*/ 	.byte	0x02, 0x4c
        /*0022*/ 	.byte	0x01
	.zero		1


	//----- nvinfo : EIATTR_EXTERNS
	.align		4
        /*0024*/ 	.byte	0x04, 0x0f
        /*0026*/ 	.short	(.L_25 - .L_24)


	//   ....[0]....
	.align		4
.L_24:
        /*0028*/ 	.word	index@(__assertfail)


	//----- nvinfo : EIATTR_MERCURY_ISA_VERSION
	.align		4
.L_25:
        /*002c*/ 	.byte	0x03, 0x5f
        /*002e*/ 	.short	0x0101


	//----- nvinfo : EIATTR_INT_WARP_WIDE_INSTR_OFFSETS
	.align		4
        /*0030*/ 	.byte	0x04, 0x31
        /*0032*/ 	.short	(.L_27 - .L_26)


	//   ....[0]....
.L_26:
        /*0034*/ 	.word	0x00000550


	//   ....[1]....
        /*0038*/ 	.word	0x00000580


	//   ....[2]....
        /*003c*/ 	.word	0x00000740


	//----- nvinfo : EIATTR_COOP_GROUP_MASK_REGIDS
	.align		4
.L_27:
        /*0040*/ 	.byte	0x04, 0x29
        /*0042*/ 	.short	(.L_29 - .L_28)


	//   ....[0]....
.L_28:
        /*0044*/ 	.word	0xffffffff


	//   ....[1]....
        /*0048*/ 	.word	0xffffffff


	//   ....[2]....
        /*004c*/ 	.word	0xffffffff


	//   ....[3]....
        /*0050*/ 	.word	0xffffffff


	//   ....[4]....
        /*0054*/ 	.word	0xffffffff


	//   ....[5]....
        /*0058*/ 	.word	0xffffffff


	//----- nvinfo : EIATTR_COOP_GROUP_INSTR_OFFSETS
	.align		4
.L_29:
        /*005c*/ 	.byte	0x04, 0x28
        /*005e*/ 	.short	(.L_31 - .L_30)


	//   ....[0]....
.L_30:
        /*0060*/ 	.word	0x00000060


	//   ....[1]....
        /*0064*/ 	.word	0x00000070


	//   ....[2]....
        /*0068*/ 	.word	0x00000130


	//   ....[3]....
        /*006c*/ 	.word	0x000003a0


	//   ....[4]....
        /*0070*/ 	.word	0x000008c0


	//   ....[5]....
        /*0074*/ 	.word	0x00001300


	//----- nvinfo : EIATTR_REG_RECONFIG
	.align		4
.L_31:
        /*0078*/ 	.byte	0x01, 0x54
	.zero		2


	//----- nvinfo : EIATTR_SYSCALL_OFFSETS
	.align		4
        /*007c*/ 	.byte	0x04, 0x46
        /*007e*/ 	.short	(.L_33 - .L_32)


	//   ....[0]....
.L_32:
        /*0080*/ 	.word	0x000014c0


	//----- nvinfo : EIATTR_MBARRIER_INSTR_OFFSETS
	.align		4
.L_33:
        /*0084*/ 	.byte	0x04, 0x39
        /*0086*/ 	.short	(.L_35 - .L_34)


	//   ....[0]....
.L_34:
        /*0088*/ 	.word	0x00000250
        /*008c*/ 	.word	0x000000ff
        /*0090*/ 	.word	0x00000000
        /*0094*/ 	.short	0x0100
        /*0096*/ 	.byte	0x08
	.zero		1


	//   ....[1]....
        /*0098*/ 	.word	0x00000260
        /*009c*/ 	.word	0x000000ff
        /*00a0*/ 	.word	0x00000048
        /*00a4*/ 	.short	0x0100
        /*00a6*/ 	.byte	0x08
	.zero		1


	//   ....[2]....
        /*00a8*/ 	.word	0x00000270
        /*00ac*/ 	.word	0x000000ff
        /*00b0*/ 	.word	0x00000008
        /*00b4*/ 	.short	0x0100
        /*00b6*/ 	.byte	0x08
	.zero		1


	//   ....[3]....
        /*00b8*/ 	.word	0x00000280
        /*00bc*/ 	.word	0x000000ff
        /*00c0*/ 	.word	0x00000050
        /*00c4*/ 	.short	0x0100
        /*00c6*/ 	.byte	0x08
	.zero		1


	//   ....[4]....
        /*00c8*/ 	.word	0x00000290
        /*00cc*/ 	.word	0x000000ff
        /*00d0*/ 	.word	0x00000010
        /*00d4*/ 	.short	0x0100
        /*00d6*/ 	.byte	0x08
	.zero		1


	//   ....[5]....
        /*00d8*/ 	.word	0x000002a0
        /*00dc*/ 	.word	0x000000ff
        /*00e0*/ 	.word	0x00000058
        /*00e4*/ 	.short	0x0100
        /*00e6*/ 	.byte	0x08
	.zero		1


	//   ....[6]....
        /*00e8*/ 	.word	0x000002b0
        /*00ec*/ 	.word	0x000000ff
        /*00f0*/ 	.word	0x00000018
        /*00f4*/ 	.short	0x0100
        /*00f6*/ 	.byte	0x08
	.zero		1


	//   ....[7]....
        /*00f8*/ 	.word	0x000002c0
        /*00fc*/ 	.word	0x000000ff
        /*0100*/ 	.word	0x00000060
        /*0104*/ 	.short	0x0100
        /*0106*/ 	.byte	0x08
	.zero		1


	//   ....[8]....
        /*0108*/ 	.word	0x000002d0
        /*010c*/ 	.word	0x000000ff
        /*0110*/ 	.word	0x00000020
        /*0114*/ 	.short	0x0100
        /*0116*/ 	.byte	0x08
	.zero		1


	//   ....[9]....
        /*0118*/ 	.word	0x000002e0
        /*011c*/ 	.word	0x000000ff
        /*0120*/ 	.word	0x00000068
        /*0124*/ 	.short	0x0100
        /*0126*/ 	.byte	0x08
	.zero		1


	//   ....[10]....
        /*0128*/ 	.word	0x000002f0
        /*012c*/ 	.word	0x000000ff
        /*0130*/ 	.word	0x00000028
        /*0134*/ 	.short	0x0100
        /*0136*/ 	.byte	0x08
	.zero		1


	//   ....[11]....
        /*0138*/ 	.word	0x00000300
        /*013c*/ 	.word	0x000000ff
        /*0140*/ 	.word	0x00000070
        /*0144*/ 	.short	0x0100
        /*0146*/ 	.byte	0x08
	.zero		1


	//   ....[12]....
        /*0148*/ 	.word	0x00000310
        /*014c*/ 	.word	0x000000ff
        /*0150*/ 	.word	0x00000030
        /*0154*/ 	.short	0x0100
        /*0156*/ 	.byte	0x08
	.zero		1


	//   ....[13]....
        /*0158*/ 	.word	0x00000320
        /*015c*/ 	.word	0x000000ff
        /*0160*/ 	.word	0x00000078
        /*0164*/ 	.short	0x0100
        /*0166*/ 	.byte	0x08
	.zero		1


	//   ....[14]....
        /*0168*/ 	.word	0x00000330
        /*016c*/ 	.word	0x000000ff
        /*0170*/ 	.word	0x00000038
        /*0174*/ 	.short	0x0100
        /*0176*/ 	.byte	0x08
	.zero		1


	//   ....[15]....
        /*0178*/ 	.word	0x00000340
        /*017c*/ 	.word	0x000000ff
        /*0180*/ 	.word	0x00000080
        /*0184*/ 	.short	0x0100
        /*0186*/ 	.byte	0x08
	.zero		1


	//   ....[16]....
        /*0188*/ 	.word	0x00000350
        /*018c*/ 	.word	0x000000ff
        /*0190*/ 	.word	0x00000040
        /*0194*/ 	.short	0x0100
        /*0196*/ 	.byte	0x08
	.zero		1


	//   ....[17]....
        /*0198*/ 	.word	0x00000360
        /*019c*/ 	.word	0x000000ff
        /*01a0*/ 	.word	0x00000088
        /*01a4*/ 	.short	0x0100
        /*01a6*/ 	.byte	0x08
	.zero		1


	//   ....[18]....
        /*01a8*/ 	.word	0x000007c0
        /*01ac*/ 	.word	0x000000ff
        /*01b0*/ 	.word	0x000000a0
        /*01b4*/ 	.short	0x0100
        /*01b6*/ 	.byte	0x06
	.zero		1


	//   ....[19]....
        /*01b8*/ 	.word	0x00000850
        /*01bc*/ 	.word	0x000000ff
        /*01c0*/ 	.word	0x000000a8
        /*01c4*/ 	.short	0x0100
        /*01c6*/ 	.byte	0x06
	.zero		1


	//   ....[20]....
        /*01c8*/ 	.word	0x00001580
        /*01cc*/ 	.word	0x00000003
        /*01d0*/ 	.word	0x00000000
        /*01d4*/ 	.short	0x010a
        /*01d6*/ 	.byte	0x3f
	.zero		1


	//   ....[21]....
        /*01d8*/ 	.word	0x000015c0
        /*01dc*/ 	.word	0x00000003
        /*01e0*/ 	.word	0x00000000
        /*01e4*/ 	.short	0x010a
        /*01e6*/ 	.byte	0x3f
	.zero		1


	//   ....[22]....
        /*01e8*/ 	.word	0x00001990
        /*01ec*/ 	.word	0x00000005
        /*01f0*/ 	.word	0x00000000
        /*01f4*/ 	.short	0x010a
        /*01f6*/ 	.byte	0x3f
	.zero		1


	//   ....[23]....
        /*01f8*/ 	.word	0x000019d0
        /*01fc*/ 	.word	0x00000005
        /*0200*/ 	.word	0x00000000
        /*0204*/ 	.short	0x010a
        /*0206*/ 	.byte	0x3f
	.zero		1


	//   ....[24]....
        /*0208*/ 	.word	0x00001c30
        /*020c*/ 	.word	0x00000005
        /*0210*/ 	.word	0x00000000
        /*0214*/ 	.short	0x0101
        /*0216*/ 	.byte	0x3f
	.zero		1


	//   ....[25]....
        /*0218*/ 	.word	0x00001e50
        /*021c*/ 	.word	0x00000003
        /*0220*/ 	.word	0x00000000
        /*0224*/ 	.short	0x0101
        /*0226*/ 	.byte	0x3f
	.zero		1


	//   ....[26]....
        /*0228*/ 	.word	0x00005400
        /*022c*/ 	.word	0x0000000e
        /*0230*/ 	.word	0x00000048
        /*0234*/ 	.short	0x010a
        /*0236*/ 	.byte	0x3f
	.zero		1


	//   ....[27]....
        /*0238*/ 	.word	0x000057b0
        /*023c*/ 	.word	0x00000006
        /*0240*/ 	.word	0x000000a8
        /*0244*/ 	.short	0x0101
        /*0246*/ 	.byte	0x3f
	.zero		1


	//   ....[28]....
        /*0248*/ 	.word	0x00005ee0
        /*024c*/ 	.word	0x00000007
        /*0250*/ 	.word	0x00000000
        /*0254*/ 	.short	0x010a
        /*0256*/ 	.byte	0x3f
	.zero		1


	//   ....[29]....
        /*0258*/ 	.word	0x00005f60
        /*025c*/ 	.word	0x00000009
        /*0260*/ 	.word	0x00000000
        /*0264*/ 	.short	0x010a
        /*0266*/ 	.byte	0x3f
	.zero		1


	//   ....[30]....
        /*0268*/ 	.word	0x00005ff0
        /*026c*/ 	.word	0x00000006
        /*0270*/ 	.word	0x00000000
        /*0274*/ 	.short	0x010a
        /*0276*/ 	.byte	0x3f
	.zero		1


	//   ....[31]....
        /*0278*/ 	.word	0x00006080
        /*027c*/ 	.word	0x00000009
        /*0280*/ 	.word	0x00000000
        /*0284*/ 	.short	0x010a
        /*0286*/ 	.byte	0x3f
	.zero		1


	//   ....[32]....
        /*0288*/ 	.word	0x00006110
        /*028c*/ 	.word	0x00000006
        /*0290*/ 	.word	0x00000000
        /*0294*/ 	.short	0x010a
        /*0296*/ 	.byte	0x3f
	.zero		1


	//   ....[33]....
        /*0298*/ 	.word	0x000061a0
        /*029c*/ 	.word	0x00000009
        /*02a0*/ 	.word	0x00000000
        /*02a4*/ 	.short	0x010a
        /*02a6*/ 	.byte	0x3f
	.zero		1


	//   ....[34]....
        /*02a8*/ 	.word	0x00006230
        /*02ac*/ 	.word	0x00000006
        /*02b0*/ 	.word	0x00000000
        /*02b4*/ 	.short	0x010a
        /*02b6*/ 	.byte	0x3f
	.zero		1


	//   ....[35]....
        /*02b8*/ 	.word	0x000062c0
        /*02bc*/ 	.word	0x00000009
        /*02c0*/ 	.word	0x00000000
        /*02c4*/ 	.short	0x010a
        /*02c6*/ 	.byte	0x3f
	.zero		1


	//   ....[36]....
        /*02c8*/ 	.word	0x00006350
        /*02cc*/ 	.word	0x00000003
        /*02d0*/ 	.word	0x00000000
        /*02d4*/ 	.short	0x010a
        /*02d6*/ 	.byte	0x3f
	.zero		1


	//   ....[37]....
        /*02d8*/ 	.word	0x000063b0
        /*02dc*/ 	.word	0x00000003
        /*02e0*/ 	.word	0x00000000
        /*02e4*/ 	.short	0x010a
        /*02e6*/ 	.byte	0x3f
	.zero		1


	//   ....[38]....
        /*02e8*/ 	.word	0x00006400
        /*02ec*/ 	.word	0x00000005
        /*02f0*/ 	.word	0x00000000
        /*02f4*/ 	.short	0x010a
        /*02f6*/ 	.byte	0x3f
	.zero		1


	//   ....[39]....
        /*02f8*/ 	.word	0x000064d0
        /*02fc*/ 	.word	0x0000000e
        /*0300*/ 	.word	0x00000048
        /*0304*/ 	.short	0x010a
        /*0306*/ 	.byte	0x3f
	.zero		1


	//   ....[40]....
        /*0308*/ 	.word	0x000065a0
        /*030c*/ 	.word	0x00000007
        /*0310*/ 	.word	0x00000000
        /*0314*/ 	.short	0x010a
        /*0316*/ 	.byte	0x3f
	.zero		1


	//   ....[41]....
        /*0318*/ 	.word	0x000065f0
        /*031c*/ 	.word	0x00000009
        /*0320*/ 	.word	0x00000000
        /*0324*/ 	.short	0x010a
        /*0326*/ 	.byte	0x3f
	.zero		1


	//   ....[42]....
        /*0328*/ 	.word	0x00006640
        /*032c*/ 	.word	0x00000006
        /*0330*/ 	.word	0x00000000
        /*0334*/ 	.short	0x010a
        /*0336*/ 	.byte	0x3f
	.zero		1


	//   ....[43]....
        /*0338*/ 	.word	0x00006690
        /*033c*/ 	.word	0x00000009
        /*0340*/ 	.word	0x00000000
        /*0344*/ 	.short	0x010a
        /*0346*/ 	.byte	0x3f
	.zero		1


	//   ....[44]....
        /*0348*/ 	.word	0x000066e0
        /*034c*/ 	.word	0x00000006
        /*0350*/ 	.word	0x00000000
        /*0354*/ 	.short	0x010a
        /*0356*/ 	.byte	0x3f
	.zero		1


	//   ....[45]....
        /*0358*/ 	.word	0x00006730
        /*035c*/ 	.word	0x00000009
        /*0360*/ 	.word	0x00000000
        /*0364*/ 	.short	0x010a
        /*0366*/ 	.byte	0x3f
	.zero		1


	//   ....[46]....
        /*0368*/ 	.word	0x00006780
        /*036c*/ 	.word	0x00000006
        /*0370*/ 	.word	0x00000000
        /*0374*/ 	.short	0x010a
        /*0376*/ 	.byte	0x3f
	.zero		1


	//   ....[47]....
        /*0378*/ 	.word	0x000067d0
        /*037c*/ 	.word	0x00000009
        /*0380*/ 	.word	0x00000000
        /*0384*/ 	.short	0x010a
        /*0386*/ 	.byte	0x3f
	.zero		1


	//----- nvinfo : EIATTR_NUM_MBARRIERS
	.align		4
.L_35:
        /*0388*/ 	.byte	0x03, 0x38
        /*038a*/ 	.short	0x0014


	//----- nvinfo : EIATTR_EXIT_INSTR_OFFSETS
	.align		4
        /*038c*/ 	.byte	0x04, 0x1c
        /*038e*/ 	.short	(.L_37 - .L_36)


	//   ....[0]....
.L_36:
        /*0390*/ 	.word	0x00000a20


	//   ....[1]....
        /*0394*/ 	.word	0x00001230


	//   ....[2]....
        /*0398*/ 	.word	0x00004a40


	//   ....[3]....
        /*039c*/ 	.word	0x00004fa0


	//   ....[4]....
        /*03a0*/ 	.word	0x000063a0


	//----- nvinfo : EIATTR_MAX_THREADS
	.align		4
.L_37:
        /*03a4*/ 	.byte	0x04, 0x05
        /*03a6*/ 	.short	(.L_39 - .L_38)
.L_38:
        /*03a8*/ 	.word	0x00000180
        /*03ac*/ 	.word	0x00000001
        /*03b0*/ 	.word	0x00000001


	//----- nvinfo : EIATTR_CRS_STACK_SIZE
	.align		4
.L_39:
        /*03b4*/ 	.byte	0x04, 0x1e
        /*03b6*/ 	.short	(.L_41 - .L_40)
.L_40:
        /*03b8*/ 	.word	0x00000000


	//----- nvinfo : EIATTR_CBANK_PARAM_SIZE
	.align		4
.L_41:
        /*03bc*/ 	.byte	0x03, 0x19
        /*03be*/ 	.short	0x0470


	//----- nvinfo : EIATTR_PARAM_CBANK
	.align		4
        /*03c0*/ 	.byte	0x04, 0x0a
        /*03c2*/ 	.short	(.L_43 - .L_42)
	.align		4
.L_42:
        /*03c4*/ 	.word	index@(.nv.constant0._ZN7cutlass13device_kernelINS_4gemm6kernel13GemmUniversalIN4cute5tupleIJiiiiEEENS1_10collective13CollectiveMmaINS1_34MainloopSm90TmaGmmaWarpSpecializedILi9ENS5_IJNS4_1CILi2EEESB_NSA_ILi1EEEEEENS1_35KernelTmaWarpSpecializedCooperativeEEENS5_IJNSA_ILi128EEENSA_ILi64EEENSA_ILi32EEEEEENS_10tfloat32_tENS5_IJlSC_lEEESK_SL_NS4_8TiledMMAINS4_8MMA_AtomIJNS4_4SM904GMMA29MMA_64x64x8_F32TF32TF32_SS_TNILNSP_7ScaleInE1ELSR_1EEEEEENS4_6LayoutINS5_IJSB_SC_SC_EEENS5_IJSC_NSA_ILi0EEESW_EEEEENS5_IJNS4_10UnderscoreESZ_SZ_EEEEENS4_23SM90_TMA_LOAD_MULTICASTENS4_14ComposedLayoutINS4_7SwizzleILi3ELi4ELi3EEENS4_18smem_ptr_flag_bitsILi32EEENSU_INS5_IJNSA_ILi8EEESI_EEENS5_IJSI_SC_EEEEEEEvNS4_8identityES12_S1C_vS1D_EENS_8epilogue10collective6detail29Sm90TmaWarpSpecializedAdapterINS1G_15DefaultEpilogueISK_SL_SL_NS1F_6thread17LinearCombinationISK_Li1EffLNS1K_9ScaleType4KindE0ELNS_15FloatRoundStyleE2ESK_EENS1_15EpilogueDefaultEEEEEvvEEEEvNT_6ParamsE)
        /*03c8*/ 	.short	0x0210
        /*03ca*/ 	.short	0x0470


	//----- nvinfo : EIATTR_SW_WAR
	.align		4
.L_43:
        /*03cc*/ 	.byte	0x04, 0x36
        /*03ce*/ 	.short	(.L_45 - .L_44)
.L_44:
        /*03d0*/ 	.word	0x00000008
.L_45:


//--------------------- .nv.callgraph             --------------------------
	.section	.nv.callgraph,"",@"SHT_CUDA_CALLGRAPH"
	.align	4
	.sectionentsize	8
	.align		4
        /*0000*/ 	.word	0x00000000
	.align		4
        /*0004*/ 	.word	0xffffffff
	.align		4
        /*0008*/ 	.word	index@(_ZN7cutlass13device_kernelINS_4gemm6kernel13GemmUniversalIN4cute5tupleIJiiiiEEENS1_10collective13CollectiveMmaINS1_34MainloopSm90TmaGmmaWarpSpecializedILi9ENS5_IJNS4_1CILi2EEESB_NSA_ILi1EEEEEENS1_35KernelTmaWarpSpecializedCooperativeEEENS5_IJNSA_ILi128EEENSA_ILi64EEENSA_ILi32EEEEEENS_10tfloat32_tENS5_IJlSC_lEEESK_SL_NS4_8TiledMMAINS4_8MMA_AtomIJNS4_4SM904GMMA29MMA_64x64x8_F32TF32TF32_SS_TNILNSP_7ScaleInE1ELSR_1EEEEEENS4_6LayoutINS5_IJSB_SC_SC_EEENS5_IJSC_NSA_ILi0EEESW_EEEEENS5_IJNS4_10UnderscoreESZ_SZ_EEEEENS4_23SM90_TMA_LOAD_MULTICASTENS4_14ComposedLayoutINS4_7SwizzleILi3ELi4ELi3EEENS4_18smem_ptr_flag_bitsILi32EEENSU_INS5_IJNSA_ILi8EEESI_EEENS5_IJSI_SC_EEEEEEEvNS4_8identityES12_S1C_vS1D_EENS_8epilogue10collective6detail29Sm90TmaWarpSpecializedAdapterINS1G_15DefaultEpilogueISK_SL_SL_NS1F_6thread17LinearCombinationISK_Li1EffLNS1K_9ScaleType4KindE0ELNS_15FloatRoundStyleE2ESK_EENS1_15EpilogueDefaultEEEEEvvEEEEvNT_6ParamsE)
	.align		4
        /*000c*/ 	.word	index@(__assertfail)
	.align		4
        /*0010*/ 	.word	0x00000000
	.align		4
        /*0014*/ 	.word	0xfffffffe
	.align		4
        /*0018*/ 	.word	0x00000000
	.align		4
        /*001c*/ 	.word	0xfffffffd
	.align		4
        /*0020*/ 	.word	0x00000000
	.align		4
        /*0024*/ 	.word	0xfffffffc


//--------------------- .nv.constant4             --------------------------
	.section	.nv.constant4,"a",@progbits
	.align	8
	.align		8
.nv.constant4:
        /*0000*/ 	.dword	__assertfail
	.align		8
        /*0008*/ 	.dword	__unnamed_1
	.align		8
        /*0010*/ 	.dword	_ZN40_INTERNAL_145ab7c5_4_k_cu_756394be_268484cuda3std3__45__cpo5beginE
	.align		8
        /*0018*/ 	.dword	_ZN40_INTERNAL_145ab7c5_4_k_cu_756394be_268484cuda3std3__45__cpo3endE
	.align		8
        /*0020*/ 	.dword	_ZN40_INTERNAL_145ab7c5_4_k_cu_756394be_268484cuda3std3__45__cpo6cbeginE
	.align		8
        /*0028*/ 	.dword	_ZN40_INTERNAL_145ab7c5_4_k_cu_756394be_268484cuda3std3__45__cpo4cendE
	.align		8
        /*0030*/ 	.dword	_ZN40_INTERNAL_145ab7c5_4_k_cu_756394be_268484cuda3std3__442_GLOBAL__N__145ab7c5_4_k_cu_756394be_268486ignoreE
	.align		8
        /*0038*/ 	.dword	_ZN40_INTERNAL_145ab7c5_4_k_cu_756394be_268484cuda3std3__419piecewise_constructE
	.align		8
        /*0040*/ 	.dword	_ZN40_INTERNAL_145ab7c5_4_k_cu_756394be_268484cuda3std3__48in_placeE
	.align		8
        /*0048*/ 	.dword	_ZN40_INTERNAL_145ab7c5_4_k_cu_756394be_268484cuda3std6ranges3__45__cpo4swapE
	.align		8
        /*0050*/ 	.dword	_ZN40_INTERNAL_145ab7c5_4_k_cu_756394be_268484cuda3std6ranges3__45__cpo9iter_moveE
	.align		8
        /*0058*/ 	.dword	_ZN40_INTERNAL_145ab7c5_4_k_cu_756394be_268484cute7productE
	.align		8
        /*0060*/ 	.dword	_ZN40_INTERNAL_145ab7c5_4_k_cu_756394be_268484cute1_E
	.align		8
        /*0068*/ 	.dword	$str$22
	.align		8
        /*0070*/ 	.dword	$str$23


//--------------------- .text._ZN7cutlass13device_kernelINS_4gemm6kernel13GemmUniversalIN4cute5tupleIJiiiiEEENS1_10collective13CollectiveMmaINS1_34MainloopSm90TmaGmmaWarpSpecializedILi9ENS5_IJNS4_1CILi2EEESB_NSA_ILi1EEEEEENS1_35KernelTmaWarpSpecializedCooperativeEEENS5_IJNSA_ILi128EEENSA_ILi64EEENSA_ILi32EEEEEENS_10tfloat32_tENS5_IJlSC_lEEESK_SL_NS4_8TiledMMAINS4_8MMA_AtomIJNS4_4SM904GMMA29MMA_64x64x8_F32TF32TF32_SS_TNILNSP_7ScaleInE1ELSR_1EEEEEENS4_6LayoutINS5_IJSB_SC_SC_EEENS5_IJSC_NSA_ILi0EEESW_EEEEENS5_IJNS4_10UnderscoreESZ_SZ_EEEEENS4_23SM90_TMA_LOAD_MULTICASTENS4_14ComposedLayoutINS4_7SwizzleILi3ELi4ELi3EEENS4_18smem_ptr_flag_bitsILi32EEENSU_INS5_IJNSA_ILi8EEESI_EEENS5_IJSI_SC_EEEEEEEvNS4_8identityES12_S1C_vS1D_EENS_8epilogue10collective6detail29Sm90TmaWarpSpecializedAdapterINS1G_15DefaultEpilogueISK_SL_SL_NS1F_6thread17LinearCombinationISK_Li1EffLNS1K_9ScaleType4KindE0ELNS_15FloatRoundStyleE2ESK_EENS1_15EpilogueDefaultEEEEEvvEEEEvNT_6ParamsE --------------------------
	.section	.text._ZN7cutlass13device_kernelINS_4gemm6kernel13GemmUniversalIN4cute5tupleIJiiiiEEENS1_10collective13CollectiveMmaINS1_34MainloopSm90TmaGmmaWarpSpecializedILi9ENS5_IJNS4_1CILi2EEESB_NSA_ILi1EEEEEENS1_35KernelTmaWarpSpecializedCooperativeEEENS5_IJNSA_ILi128EEENSA_ILi64EEENSA_ILi32EEEEEENS_10tfloat32_tENS5_IJlSC_lEEESK_SL_NS4_8TiledMMAINS4_8MMA_AtomIJNS4_4SM904GMMA29MMA_64x64x8_F32TF32TF32_SS_TNILNSP_7ScaleInE1ELSR_1EEEEEENS4_6LayoutINS5_IJSB_SC_SC_EEENS5_IJSC_NSA_ILi0EEESW_EEEEENS5_IJNS4_10UnderscoreESZ_SZ_EEEEENS4_23SM90_TMA_LOAD_MULTICASTENS4_14ComposedLayoutINS4_7SwizzleILi3ELi4ELi3EEENS4_18smem_ptr_flag_bitsILi32EEENSU_INS5_IJNSA_ILi8EEESI_EEENS5_IJSI_SC_EEEEEEEvNS4_8identityES12_S1C_vS1D_EENS_8epilogue10collective6detail29Sm90TmaWarpSpecializedAdapterINS1G_15DefaultEpilogueISK_SL_SL_NS1F_6thread17LinearCombinationISK_Li1EffLNS1K_9ScaleType4KindE0ELNS_15FloatRoundStyleE2ESK_EENS1_15EpilogueDefaultEEEEEvvEEEEvNT_6ParamsE,"ax",@progbits
	.align	128
.text._ZN7cutlass13device_kernelINS_4gemm6kernel13GemmUniversalIN4cute5tupleIJiiiiEEENS1_10collective13CollectiveMmaINS1_34MainloopSm90TmaGmmaWarpSpecializedILi9ENS5_IJNS4_1CILi2EEESB_NSA_ILi1EEEEEENS1_35KernelTmaWarpSpecializedCooperativeEEENS5_IJNSA_ILi128EEENSA_ILi64EEENSA_ILi32EEEEEENS_10tfloat32_tENS5_IJlSC_lEEESK_SL_NS4_8TiledMMAINS4_8MMA_AtomIJNS4_4SM904GMMA29MMA_64x64x8_F32TF32TF32_SS_TNILNSP_7ScaleInE1ELSR_1EEEEEENS4_6LayoutINS5_IJSB_SC_SC_EEENS5_IJSC_NSA_ILi0EEESW_EEEEENS5_IJNS4_10UnderscoreESZ_SZ_EEEEENS4_23SM90_TMA_LOAD_MULTICASTENS4_14ComposedLayoutINS4_7SwizzleILi3ELi4ELi3EEENS4_18smem_ptr_flag_bitsILi32EEENSU_INS5_IJNSA_ILi8EEESI_EEENS5_IJSI_SC_EEEEEEEvNS4_8identityES12_S1C_vS1D_EENS_8epilogue10collective6detail29Sm90TmaWarpSpecializedAdapterINS1G_15DefaultEpilogueISK_SL_SL_NS1F_6thread17LinearCombinationISK_Li1EffLNS1K_9ScaleType4KindE0ELNS_15FloatRoundStyleE2ESK_EENS1_15EpilogueDefaultEEEEEvvEEEEvNT_6ParamsE:
        .type           _ZN7cutlass13device_kernelINS_4gemm6kernel13GemmUniversalIN4cute5tupleIJiiiiEEENS1_10collective13CollectiveMmaINS1_34MainloopSm90TmaGmmaWarpSpecializedILi9ENS5_IJNS4_1CILi2EEESB_NSA_ILi1EEEEEENS1_35KernelTmaWarpSpecializedCooperativeEEENS5_IJNSA_ILi128EEENSA_ILi64EEENSA_ILi32EEEEEENS_10tfloat32_tENS5_IJlSC_lEEESK_SL_NS4_8TiledMMAINS4_8MMA_AtomIJNS4_4SM904GMMA29MMA_64x64x8_F32TF32TF32_SS_TNILNSP_7ScaleInE1ELSR_1EEEEEENS4_6LayoutINS5_IJSB_SC_SC_EEENS5_IJSC_NSA_ILi0EEESW_EEEEENS5_IJNS4_10UnderscoreESZ_SZ_EEEEENS4_23SM90_TMA_LOAD_MULTICASTENS4_14ComposedLayoutINS4_7SwizzleILi3ELi4ELi3EEENS4_18smem_ptr_flag_bitsILi32EEENSU_INS5_IJNSA_ILi8EEESI_EEENS5_IJSI_SC_EEEEEEEvNS4_8identityES12_S1C_vS1D_EENS_8epilogue10collective6detail29Sm90TmaWarpSpecializedAdapterINS1G_15DefaultEpilogueISK_SL_SL_NS1F_6thread17LinearCombinationISK_Li1EffLNS1K_9ScaleType4KindE0ELNS_15FloatRoundStyleE2ESK_EENS1_15EpilogueDefaultEEEEEvvEEEEvNT_6ParamsE,@function
        .size           _ZN7cutlass13device_kernelINS_4gemm6kernel13GemmUniversalIN4cute5tupleIJiiiiEEENS1_10collective13CollectiveMmaINS1_34MainloopSm90TmaGmmaWarpSpecializedILi9ENS5_IJNS4_1CILi2EEESB_NSA_ILi1EEEEEENS1_35KernelTmaWarpSpecializedCooperativeEEENS5_IJNSA_ILi128EEENSA_ILi64EEENSA_ILi32EEEEEENS_10tfloat32_tENS5_IJlSC_lEEESK_SL_NS4_8TiledMMAINS4_8MMA_AtomIJNS4_4SM904GMMA29MMA_64x64x8_F32TF32TF32_SS_TNILNSP_7ScaleInE1ELSR_1EEEEEENS4_6LayoutINS5_IJSB_SC_SC_EEENS5_IJSC_NSA_ILi0EEESW_EEEEENS5_IJNS4_10UnderscoreESZ_SZ_EEEEENS4_23SM90_TMA_LOAD_MULTICASTENS4_14ComposedLayoutINS4_7SwizzleILi3ELi4ELi3EEENS4_18smem_ptr_flag_bitsILi32EEENSU_INS5_IJNSA_ILi8EEESI_EEENS5_IJSI_SC_EEEEEEEvNS4_8identityES12_S1C_vS1D_EENS_8epilogue10collective6detail29Sm90TmaWarpSpecializedAdapterINS1G_15DefaultEpilogueISK_SL_SL_NS1F_6thread17LinearCombinationISK_Li1EffLNS1K_9ScaleType4KindE0ELNS_15FloatRoundStyleE2ESK_EENS1_15EpilogueDefaultEEEEEvvEEEEvNT_6ParamsE,(.L_x_146 - _ZN7cutlass13device_kernelINS_4gemm6kernel13GemmUniversalIN4cute5tupleIJiiiiEEENS1_10collective13CollectiveMmaINS1_34MainloopSm90TmaGmmaWarpSpecializedILi9ENS5_IJNS4_1CILi2EEESB_NSA_ILi1EEEEEENS1_35KernelTmaWarpSpecializedCooperativeEEENS5_IJNSA_ILi128EEENSA_ILi64EEENSA_ILi32EEEEEENS_10tfloat32_tENS5_IJlSC_lEEESK_SL_NS4_8TiledMMAINS4_8MMA_AtomIJNS4_4SM904GMMA29MMA_64x64x8_F32TF32TF32_SS_TNILNSP_7ScaleInE1ELSR_1EEEEEENS4_6LayoutINS5_IJSB_SC_SC_EEENS5_IJSC_NSA_ILi0EEESW_EEEEENS5_IJNS4_10UnderscoreESZ_SZ_EEEEENS4_23SM90_TMA_LOAD_MULTICASTENS4_14ComposedLayoutINS4_7SwizzleILi3ELi4ELi3EEENS4_18smem_ptr_flag_bitsILi32EEENSU_INS5_IJNSA_ILi8EEESI_EEENS5_IJSI_SC_EEEEEEEvNS4_8identityES12_S1C_vS1D_EENS_8epilogue10collective6detail29Sm90TmaWarpSpecializedAdapterINS1G_15DefaultEpilogueISK_SL_SL_NS1F_6thread17LinearCombinationISK_Li1EffLNS1K_9ScaleType4KindE0ELNS_15FloatRoundStyleE2ESK_EENS1_15EpilogueDefaultEEEEEvvEEEEvNT_6ParamsE)
        .other          _ZN7cutlass13device_kernelINS_4gemm6kernel13GemmUniversalIN4cute5tupleIJiiiiEEENS1_10collective13CollectiveMmaINS1_34MainloopSm90TmaGmmaWarpSpecializedILi9ENS5_IJNS4_1CILi2EEESB_NSA_ILi1EEEEEENS1_35KernelTmaWarpSpecializedCooperativeEEENS5_IJNSA_ILi128EEENSA_ILi64EEENSA_ILi32EEEEEENS_10tfloat32_tENS5_IJlSC_lEEESK_SL_NS4_8TiledMMAINS4_8MMA_AtomIJNS4_4SM904GMMA29MMA_64x64x8_F32TF32TF32_SS_TNILNSP_7ScaleInE1ELSR_1EEEEEENS4_6LayoutINS5_IJSB_SC_SC_EEENS5_IJSC_NSA_ILi0EEESW_EEEEENS5_IJNS4_10UnderscoreESZ_SZ_EEEEENS4_23SM90_TMA_LOAD_MULTICASTENS4_14ComposedLayoutINS4_7SwizzleILi3ELi4ELi3EEENS4_18smem_ptr_flag_bitsILi32EEENSU_INS5_IJNSA_ILi8EEESI_EEENS5_IJSI_SC_EEEEEEEvNS4_8identityES12_S1C_vS1D_EENS_8epilogue10collective6detail29Sm90TmaWarpSpecializedAdapterINS1G_15DefaultEpilogueISK_SL_SL_NS1F_6thread17LinearCombinationISK_Li1EffLNS1K_9ScaleType4KindE0ELNS_15FloatRoundStyleE2ESK_EENS1_15EpilogueDefaultEEEEEvvEEEEvNT_6ParamsE,@"STO_CUDA_ENTRY STV_DEFAULT"
_ZN7cutlass13device_kernelINS_4gemm6kernel13GemmUniversalIN4cute5tupleIJiiiiEEENS1_10collective13CollectiveMmaINS1_34MainloopSm90TmaGmmaWarpSpecializedILi9ENS5_IJNS4_1CILi2EEESB_NSA_ILi1EEEEEENS1_35KernelTmaWarpSpecializedCooperativeEEENS5_IJNSA_ILi128EEENSA_ILi64EEENSA_ILi32EEEEEENS_10tfloat32_tENS5_IJlSC_lEEESK_SL_NS4_8TiledMMAINS4_8MMA_AtomIJNS4_4SM904GMMA29MMA_64x64x8_F32TF32TF32_SS_TNILNSP_7ScaleInE1ELSR_1EEEEEENS4_6LayoutINS5_IJSB_SC_SC_EEENS5_IJSC_NSA_ILi0EEESW_EEEEENS5_IJNS4_10UnderscoreESZ_SZ_EEEEENS4_23SM90_TMA_LOAD_MULTICASTENS4_14ComposedLayoutINS4_7SwizzleILi3ELi4ELi3EEENS4_18smem_ptr_flag_bitsILi32EEENSU_INS5_IJNSA_ILi8EEESI_EEENS5_IJSI_SC_EEEEEEEvNS4_8identityES12_S1C_vS1D_EENS_8epilogue10collective6detail29Sm90TmaWarpSpecializedAdapterINS1G_15DefaultEpilogueISK_SL_SL_NS1F_6thread17LinearCombinationISK_Li1EffLNS1K_9ScaleType4KindE0ELNS_15FloatRoundStyleE2ESK_EENS1_15EpilogueDefaultEEEEEvvEEEEvNT_6ParamsE:
[----:B------:R-:W0:Y:S01]  /*0000*/  LDC R1, c[0x0][0x28] ;  /* 0x00000a00ff017b82 */ /* 0x000e220000000800 */
[----:B------:R-:W1:Y:S01]  /*0010*/  S2R R18, SR_TID.X ;  /* 0x0000000000127919 */ /* 0x000e620000002100 */
[----:B------:R-:W-:Y:S01]  /*0020*/  ELECT P0, URZ, PT ;  /* 0x00000000003f782f */ /* 0x000fe20003800000 */
[----:B------:R-:W-:Y:S01]  /*0030*/  BSSY B0, `(.L_x_0) ;  /* 0x000000f000007945 */ /* 0x000fe20003800000 */
[--C-:B-1----:R-:W-:Y:S02]  /*0040*/  SHF.R.U32.HI R0, RZ, 0x5, R18.reuse ;  /* 0x00000005ff007819 */ /* 0x102fe40000011612 */
[----:B------:R-:W-:-:S03]  /*0050*/  SHF.R.U32.HI R3, RZ, 0x7, R18 ;  /* 0x00000007ff037819 */ /* 0x000fc60000011612 */
[----:B------:R-:W1:Y:S04]  /*0060*/  SHFL.IDX PT, R2, R0, RZ, 0x1f ;  /* 0x00001fff00027589 */ /* 0x000e6800000e0000 */
[----:B------:R2:W3:Y:S01]  /*0070*/  SHFL.IDX PT, R5, R3, RZ, 0x1f ;  /* 0x00001fff03057589 */ /* 0x0004e200000e0000 */
[----:B-1----:R-:W-:-:S13]  /*0080*/  ISETP.NE.OR P0, PT, R2, RZ, !P0 ;  /* 0x000000ff0200720c */ /* 0x002fda0004705670 */
[----:B0-23--:R-:W-:Y:S05]  /*0090*/  @P0 BRA `(.L_x_1) ;  /* 0x0000000000200947 */ /* 0x00dfea0003800000 */
[----:B------:R-:W-:Y:S02]  /*00a0*/  ULDC.64 UR4, c[0x0][0x198] ;  /* 0x0000660000047ab9 */ /* 0x000fe40000000a00 */
[----:B------:R-:W-:Y:S02]  /*00b0*/  UIADD3 UR6, UP0, UR4, 0xf0, URZ ;  /* 0x000000f004067890 */ /* 0x000fe4000ff1e03f */
[----:B------:R-:W-:Y:S02]  /*00c0*/  UIADD3 UR4, UP1, UR4, 0x1f0, URZ ;  /* 0x000001f004047890 */ /* 0x000fe4000ff3e03f */
[----:B------:R-:W-:Y:S02]  /*00d0*/  UIADD3.X UR7, URZ, UR5, URZ, UP0, !UPT ;  /* 0x000000053f077290 */ /* 0x000fe400087fe43f */
[----:B------:R-:W-:-:S07]  /*00e0*/  UIADD3.X UR5, URZ, UR5, URZ, UP1, !UPT ;  /* 0x000000053f057290 */ /* 0x000fce0008ffe43f */
[----:B------:R0:W-:Y:S02]  /*00f0*/  UTMACCTL.PF [UR6] ;  /* 0x00000000060079b9 */ /* 0x0001e40008040000 */
[----:B------:R0:W-:Y:S02]  /*0100*/  UTMACCTL.PF [UR4] ;  /* 0x00000000040079b9 */ /* 0x0001e40008040000 */
[----:B0-----:R-:W-:Y:S01]  /*0110*/  NOP ;  /* 0x0000000000007918 */ /* 0x001fe20000000000 */
.L_x_1:
[----:B------:R-:W-:Y:S05]  /*0120*/  BSYNC B0 ;  /* 0x0000000000007941 */ /* 0x000fea0003800000 */
.L_x_0:
[----:B------:R-:W0:Y:S02]  /*0130*/  SHFL.IDX PT, R3, R0, RZ, 0x1f ;  /* 0x00001fff00037589 */ /* 0x000e2400000e0000 */
[----:B0-----:R-:W-:-:S13]  /*0140*/  ISETP.NE.AND P0, PT, R3, RZ, PT ;  /* 0x000000ff0300720c */ /* 0x001fda0003f05270 */
[----:B------:R-:W-:Y:S05]  /*0150*/  @P0 BRA `(.L_x_2) ;  /* 0x00000000008c0947 */ /* 0x000fea0003800000 */
[----:B------:R-:W-:Y:S01]  /*0160*/  ELECT P0, URZ, PT ;  /* 0x00000000003f782f */ /* 0x000fe20003800000 */
[----:B------:R-:W-:-:S12]  /*0170*/  BSSY B0, `(.L_x_2) ;  /* 0x0000021000007945 */ /* 0x000fd80003800000 */
[----:B------:R-:W-:Y:S05]  /*0180*/  @!P0 BRA `(.L_x_3) ;  /* 0x00000000007c8947 */ /* 0x000fea0003800000 */
[----:B------:R-:W0:Y:S01]  /*0190*/  S2UR UR8, SR_CgaCtaId ;  /* 0x00000000000879c3 */ /* 0x000e220000008800 */
[----:B------:R-:W-:Y:S01]  /*01a0*/  UMOV UR4, 0x400 ;  /* 0x0000040000047882 */ /* 0x000fe20000000000 */
[----:B------:R-:W-:Y:S01]  /*01b0*/  UMOV UR5, 0x1 ;  /* 0x0000000100057882 */ /* 0x000fe20000000000 */
[----:B------:R-:W-:Y:S02]  /*01c0*/  UMOV UR6, 0x6 ;  /* 0x0000000600067882 */ /* 0x000fe40000000000 */
[----:B------:R-:W-:-:S04]  /*01d0*/  UIADD3 UR6, -UR6, 0x100000, URZ ;  /* 0x0010000006067890 */ /* 0x000fc8000fffe13f */
[----:B------:R-:W-:Y:S02]  /*01e0*/  USHF.L.U32 UR7, UR6, 0xb, URZ ;  /* 0x0000000b06077899 */ /* 0x000fe4000800063f */
[----:B------:R-:W-:Y:S02]  /*01f0*/  USHF.L.U32 UR6, UR6, 0x1, URZ ;  /* 0x0000000106067899 */ /* 0x000fe4000800063f */
[----:B0-----:R-:W-:Y:S02]  /*0200*/  ULEA UR8, UR8, UR4, 0x18 ;  /* 0x0000000408087291 */ /* 0x001fe4000f8ec03f */
[----:B------:R-:W-:-:S04]  /*0210*/  UIADD3 UR4, -UR5, 0x100000, URZ ;  /* 0x0010000005047890 */ /* 0x000fc8000fffe13f */
[----:B------:R-:W-:Y:S02]  /*0220*/  USHF.L.U32 UR5, UR4, 0xb, URZ ;  /* 0x0000000b04057899 */ /* 0x000fe4000800063f */
[----:B------:R-:W-:Y:S01]  /*0230*/  USHF.L.U32 UR4, UR4, 0x1, URZ ;  /* 0x0000000104047899 */ /* 0x000fe2000800063f */
[----:B------:R-:W0:Y:S11]  /*0240*/  FENCE.VIEW.ASYNC.S ;  /* 0x00000000000073c6 */ /* 0x000e360000000000 */
[----:B0-----:R0:W1:Y:S01]  /*0250*/  SYNCS.EXCH.64 URZ, [UR8], UR4 ;  /* 0x00000004083f75b2 */ /* 0x0010620008000100 */
[----:B------:R0:W2:Y:S01]  /*0260*/  SYNCS.EXCH.64 URZ, [UR8+0x48], UR6 ;  /* 0x00004806083f75b2 */ /* 0x0000a20008000100 */
[----:B------:R0:W3:Y:S01]  /*0270*/  SYNCS.EXCH.64 URZ, [UR8+0x8], UR4 ;  /* 0x00000804083f75b2 */ /* 0x0000e20008000100 */
[----:B------:R0:W4:Y:S01]  /*0280*/  SYNCS.EXCH.64 URZ, [UR8+0x50], UR6 ;  /* 0x00005006083f75b2 */ /* 0x0001220008000100 */
[----:B------:R0:W0:Y:S01]  /*0290*/  SYNCS.EXCH.64 URZ, [UR8+0x10], UR4 ;  /* 0x00001004083f75b2 */ /* 0x0000220008000100 */
        /* <DEDUP_REMOVED lines=13> */
[----:B------:R-:W-:Y:S01]  /*0370*/  NOP ;  /* 0x0000000000007918 */ /* 0x000fe20000000000 */
.L_x_3:
[----:B0-----:R-:W-:Y:S05]  /*0380*/  BSYNC B0 ;  /* 0x0000000000007941 */ /* 0x001fea0003800000 */
.L_x_2:
[----:B------:R-:W-:Y:S01]  /*0390*/  SHF.R.S32.HI R7, RZ, 0x1f, R18 ;  /* 0x0000001fff077819 */ /* 0x000fe20000011412 */
[----:B------:R-:W0:Y:S01]  /*03a0*/  SHFL.IDX PT, R0, R0, RZ, 0x1f ;  /* 0x00001fff00007589 */ /* 0x000e2200000e0000 */
[----:B------:R-:W5:Y:S01]  /*03b0*/  S2UR UR8, SR_CTAID.X ;  /* 0x00000000000879c3 */ /* 0x000f620000002500 */
[----:B------:R-:W-:Y:S02]  /*03c0*/  ELECT P0, URZ, PT ;  /* 0x00000000003f782f */ /* 0x000fe40003800000 */
[----:B------:R-:W-:Y:S01]  /*03d0*/  LEA.HI R7, R7, R18, RZ, 0x7 ;  /* 0x0000001207077211 */ /* 0x000fe200078f38ff */
[----:B------:R-:W1:Y:S01]  /*03e0*/  S2R R4, SR_CTAID.Y ;  /* 0x0000000000047919 */ /* 0x000e620000002600 */
[----:B------:R-:W-:Y:S01]  /*03f0*/  SHF.R.S32.HI R8, RZ, 0x1f, R3 ;  /* 0x0000001fff087819 */ /* 0x000fe20000011403 */
[----:B------:R-:W-:Y:S01]  /*0400*/  ULDC UR4, c[0x0][0x150] ;  /* 0x0000540000047ab9 */ /* 0x000fe20000000800 */
[----:B------:R-:W-:Y:S01]  /*0410*/  LOP3.LUT R7, R7, 0xffffff80, RZ, 0xc0, !PT ;  /* 0xffffff8007077812 */ /* 0x000fe200078ec0ff */
[----:B------:R-:W-:Y:S01]  /*0420*/  NOP ;  /* 0x0000000000007918 */ /* 0x000fe20000000000 */
[----:B------:R-:W-:Y:S01]  /*0430*/  LEA.HI R8, R8, R3, RZ, 0x2 ;  /* 0x0000000308087211 */ /* 0x000fe200078f10ff */
[----:B------:R-:W2:Y:S01]  /*0440*/  LDC R10, c[0x0][0x144] ;  /* 0x00005100ff0a7b82 */ /* 0x000ea20000000800 */
[----:B------:R-:W-:Y:S01]  /*0450*/  NOP ;  /* 0x0000000000007918 */ /* 0x000fe20000000000 */
[----:B------:R-:W-:Y:S01]  /*0460*/  IMAD.IADD R6, R18, 0x1, -R7 ;  /* 0x0000000112067824 */ /* 0x000fe200078e0a07 */
[----:B------:R-:W-:Y:S01]  /*0470*/  LOP3.LUT R8, R8, 0x3ffffffc, RZ, 0xc0, !PT ;  /* 0x3ffffffc08087812 */ /* 0x000fe200078ec0ff */
[----:B------:R-:W-:Y:S01]  /*0480*/  IMAD.MOV.U32 R23, RZ, RZ, 0x1 ;  /* 0x00000001ff177424 */ /* 0x000fe200078e00ff */
[----:B------:R-:W-:-:S02]  /*0490*/  ISETP.NE.AND P3, PT, R5, RZ, PT ;  /* 0x000000ff0500720c */ /* 0x000fc40003f65270 */
[----:B------:R-:W-:Y:S01]  /*04a0*/  SHF.R.S32.HI R7, RZ, 0x1f, R6 ;  /* 0x0000001fff077819 */ /* 0x000fe20000011406 */
[----:B------:R-:W-:Y:S01]  /*04b0*/  IMAD.IADD R8, R3, 0x1, -R8 ;  /* 0x0000000103087824 */ /* 0x000fe200078e0a08 */
[----:B------:R-:W3:Y:S02]  /*04c0*/  LDC R13, c[0x0][0x140] ;  /* 0x00005000ff0d7b82 */ /* 0x000ee40000000800 */
[----:B------:R-:W-:Y:S02]  /*04d0*/  LEA.HI R7, R7, R6, RZ, 0x3 ;  /* 0x0000000607077211 */ /* 0x000fe400078f18ff */
[----:B0-----:R-:W-:Y:S02]  /*04e0*/  ISETP.NE.OR P0, PT, R0, RZ, !P0 ;  /* 0x000000ff0000720c */ /* 0x001fe40004705670 */
[--C-:B------:R-:W-:Y:S02]  /*04f0*/  SHF.R.S32.HI R0, RZ, 0x3, R7.reuse ;  /* 0x00000003ff007819 */ /* 0x100fe40000011407 */
[----:B------:R-:W-:-:S02]  /*0500*/  SHF.R.S32.HI R7, RZ, 0x1f, R7 ;  /* 0x0000001fff077819 */ /* 0x000fc40000011407 */
[----:B-----5:R-:W-:Y:S02]  /*0510*/  I2FP.F32.U32 R9, UR8 ;  /* 0x0000000800097c45 */ /* 0x020fe40008201000 */
[----:B------:R-:W-:-:S03]  /*0520*/  LEA.HI R7, R7, R0, RZ, 0x2 ;  /* 0x0000000007077211 */ /* 0x000fc600078f10ff */
[----:B------:R-:W-:Y:S01]  /*0530*/  FMUL R9, R9, UR4 ;  /* 0x0000000409097c20 */ /* 0x000fe20008400000 */
[----:B------:R-:W-:Y:S01]  /*0540*/  LOP3.LUT R7, R7, 0xfffffffc, RZ, 0xc0, !PT ;  /* 0xfffffffc07077812 */ /* 0x000fe200078ec0ff */
[----:B------:R-:W-:Y:S01]  /*0550*/  VOTEU.ALL UP0, P0 ;  /* 0x00000000003f7886 */ /* 0x000fe20000000000 */
[----:B-1----:R-:W-:Y:S01]  /*0560*/  I2FP.F32.U32 R3, R4 ;  /* 0x0000000400037245 */ /* 0x002fe20000201000 */
[----:B------:R-:W-:Y:S01]  /*0570*/  ULDC UR4, c[0x0][0x154] ;  /* 0x0000550000047ab9 */ /* 0x000fe20000000800 */
[----:B------:R-:W-:Y:S01]  /*0580*/  VOTEU.ALL UP1, P0 ;  /* 0x00000000003f7886 */ /* 0x000fe20000020000 */
[----:B------:R-:W0:Y:S01]  /*0590*/  F2I.U32.TRUNC.NTZ R9, R9 ;  /* 0x0000000900097305 */ /* 0x000e22000020f000 */
[----:B------:R-:W-:Y:S01]  /*05a0*/  IMAD.IADD R7, R0, 0x1, -R7 ;  /* 0x0000000100077824 */ /* 0x000fe200078e0a07 */
[----:B------:R-:W1:Y:S01]  /*05b0*/  @!UP0 S2UR UR7, SR_CgaCtaId ;  /* 0x00000000000789c3 */ /* 0x000e620000008800 */
[----:B------:R-:W-:Y:S01]  /*05c0*/  FMUL R12, R3, UR4 ;  /* 0x00000004030c7c20 */ /* 0x000fe20008400000 */
[----:B------:R-:W-:Y:S01]  /*05d0*/  UMOV UR4, 0x20 ;  /* 0x0000002000047882 */ /* 0x000fe20000000000 */
[----:B------:R-:W-:Y:S01]  /*05e0*/  IMAD R8, R8, 0x4, R7 ;  /* 0x0000000408087824 */ /* 0x000fe200078e0207 */
[----:B------:R-:W-:Y:S01]  /*05f0*/  @!UP0 UMOV UR6, 0x400 ;  /* 0x0000040000068882 */ /* 0x000fe20000000000 */
[----:B------:R-:W-:-:S04]  /*0600*/  @!UP0 UIADD3 UR4, -UR4, 0x100000, URZ ;  /* 0x0010000004048890 */ /* 0x000fc8000fffe13f */
[----:B------:R-:W-:Y:S02]  /*0610*/  @!UP0 USHF.L.U32 UR5, UR4, 0xb, URZ ;  /* 0x0000000b04058899 */ /* 0x000fe4000800063f */
[----:B------:R-:W-:Y:S01]  /*0620*/  @!UP0 USHF.L.U32 UR4, UR4, 0x1, URZ ;  /* 0x0000000104048899 */ /* 0x000fe2000800063f */
[----:B---3--:R-:W-:Y:S01]  /*0630*/  ISETP.EQ.U32.AND P2, PT, R13, 0x1, PT ;  /* 0x000000010d00780c */ /* 0x008fe20003f42070 */
[----:B------:R-:W3:Y:S01]  /*0640*/  F2I.U32.TRUNC.NTZ R12, R12 ;  /* 0x0000000c000c7305 */ /* 0x000ee2000020f000 */
[----:B------:R-:W-:Y:S01]  /*0650*/  LEA.HI R0, R8, R8, RZ, 0x1 ;  /* 0x0000000808007211 */ /* 0x000fe200078f08ff */
[----:B------:R-:W5:Y:S03]  /*0660*/  LDC R7, c[0x0][0x148] ;  /* 0x00005200ff077b82 */ /* 0x000f660000000800 */
[----:B------:R-:W-:Y:S01]  /*0670*/  LOP3.LUT R11, R0, 0xfffffffe, RZ, 0xc0, !PT ;  /* 0xfffffffe000b7812 */ /* 0x000fe200078ec0ff */
[----:B0-----:R-:W-:Y:S01]  /*0680*/  IMAD.MOV R15, RZ, RZ, -R9 ;  /* 0x000000ffff0f7224 */ /* 0x001fe200078e0a09 */
[----:B------:R-:W-:-:S03]  /*0690*/  SHF.R.S32.HI R9, RZ, 0x1f, R2 ;  /* 0x0000001fff097819 */ /* 0x000fc60000011402 */
[----:B--2---:R-:W-:Y:S01]  /*06a0*/  IMAD R3, R10, R15, UR8 ;  /* 0x000000080a037e24 */ /* 0x004fe2000f8e020f */
[----:B------:R-:W-:Y:S01]  /*06b0*/  LEA.HI R9, R9, R2, RZ, 0x2 ;  /* 0x0000000209097211 */ /* 0x000fe200078f10ff */
[C---:B------:R-:W-:Y:S02]  /*06c0*/  IMAD.IADD R0, R8.reuse, 0x1, -R11 ;  /* 0x0000000108007824 */ /* 0x040fe400078e0a0b */
[----:B------:R-:W-:Y:S01]  /*06d0*/  IMAD.SHL.U32 R11, R8, 0x4, RZ ;  /* 0x00000004080b7824 */ /* 0x000fe200078e00ff */
[----:B------:R-:W-:Y:S01]  /*06e0*/  LOP3.LUT R9, R9, 0xfffffffc, RZ, 0xc0, !PT ;  /* 0xfffffffc09097812 */ /* 0x000fe200078ec0ff */
[----:B---3--:R-:W-:Y:S01]  /*06f0*/  IMAD.MOV R21, RZ, RZ, -R12 ;  /* 0x000000ffff157224 */ /* 0x008fe200078e0a0c */
[----:B------:R-:W-:Y:S01]  /*0700*/  ISETP.NE.AND P4, PT, R0, R3, PT ;  /* 0x000000030000720c */ /* 0x000fe20003f85270 */
[----:B-1----:R-:W-:Y:S01]  /*0710*/  @!UP0 ULEA UR6, UR7, UR6, 0x18 ;  /* 0x0000000607068291 */ /* 0x002fe2000f8ec03f */
[----:B------:R-:W-:Y:S01]  /*0720*/  LOP3.LUT R22, R8, 0xc, R11, 0x78, !PT ;  /* 0x0000000c08167812 */ /* 0x000fe200078e780b */
[----:B------:R-:W-:Y:S01]  /*0730*/  IMAD.IADD R0, R2, 0x1, -R9 ;  /* 0x0000000102007824 */ /* 0x000fe200078e0a09 */
[----:B------:R-:W-:Y:S01]  /*0740*/  VOTEU.ALL UP0, P0 ;  /* 0x00000000003f7886 */ /* 0x000fe20000000000 */
[----:B------:R-:W-:Y:S01]  /*0750*/  LOP3.LUT P0, RZ, R6, 0x7, RZ, 0xc0, !PT ;  /* 0x0000000706ff7812 */ /* 0x000fe2000780c0ff */
[----:B------:R-:W-:-:S02]  /*0760*/  VIADD R6, R5, 0xffffffff ;  /* 0xffffffff05067836 */ /* 0x000fc40000000000 */
[----:B------:R-:W-:Y:S01]  /*0770*/  ISETP.NE.AND P1, PT, R0, 0x3, PT ;  /* 0x000000030000780c */ /* 0x000fe20003f25270 */
[----:B-----5:R-:W-:Y:S01]  /*0780*/  IMAD R9, R7, R21, R4 ;  /* 0x0000001507097224 */ /* 0x020fe200078e0204 */
[----:B------:R-:W-:Y:S02]  /*0790*/  ISETP.LT.U32.AND P0, PT, R22, 0x4, !P0 ;  /* 0x000000041600780c */ /* 0x000fe40004701070 */
[----:B------:R-:W-:Y:S01]  /*07a0*/  ISETP.EQ.OR P1, PT, R0, RZ, !P1 ;  /* 0x000000ff0000720c */ /* 0x000fe20004f22670 */
[----:B------:R-:W0:Y:S02]  /*07b0*/  FENCE.VIEW.ASYNC.S ;  /* 0x00000000000073c6 */ /* 0x000e240000000000 */
[----:B0-----:R0:W1:Y:S01]  /*07c0*/  @!UP0 SYNCS.EXCH.64 URZ, [UR6+0xa0], UR4 ;  /* 0x0000a004063f85b2 */ /* 0x0010620008000100 */
[----:B------:R-:W-:Y:S02]  /*07d0*/  @P4 LEA.HI R2, R22, R22, RZ, 0x1 ;  /* 0x0000001616024211 */ /* 0x000fe400078f08ff */
[----:B------:R-:W-:-:S02]  /*07e0*/  ISETP.EQ.AND P1, PT, R5, RZ, P1 ;  /* 0x000000ff0500720c */ /* 0x000fc40000f22270 */
[----:B------:R-:W-:Y:S02]  /*07f0*/  @P4 SHF.R.S32.HI R2, RZ, 0x1, R2 ;  /* 0x00000001ff024819 */ /* 0x000fe40000011402 */
[----:B------:R-:W-:Y:S02]  /*0800*/  ISETP.GE.U32.AND P6, PT, R6, 0x2, PT ;  /* 0x000000020600780c */ /* 0x000fe40003fc6070 */
[----:B------:R-:W-:Y:S02]  /*0810*/  @P4 ISETP.NE.AND P5, PT, R2, R9, PT ;  /* 0x000000090200420c */ /* 0x000fe40003fa5270 */
[----:B------:R-:W-:Y:S02]  /*0820*/  SEL R2, RZ, 0x1, !P0 ;  /* 0x00000001ff027807 */ /* 0x000fe40004000000 */
[----:B------:R-:W-:Y:S02]  /*0830*/  @P4 SEL R23, RZ, 0x1, P5 ;  /* 0x00000001ff174807 */ /* 0x000fe40002800000 */
[----:B------:R-:W-:Y:S01]  /*0840*/  SEL R19, RZ, 0x1, !P1 ;  /* 0x00000001ff137807 */ /* 0x000fe20004800000 */
[----:B------:R0:W2:Y:S01]  /*0850*/  @!UP1 SYNCS.EXCH.64 URZ, [UR6+0xa8], UR4 ;  /* 0x0000a804063f95b2 */ /* 0x0000a20008000100 */
[----:B------:R-:W-:Y:S01]  /*0860*/  LOP3.LUT R23, R23, R2, RZ, 0xc0, !PT ;  /* 0x0000000217177212 */ /* 0x000fe200078ec0ff */
[----:B------:R-:W-:Y:S01]  /*0870*/  NOP ;  /* 0x0000000000007918 */ /* 0x000fe20000000000 */
[----:B------:R-:W-:Y:S01]  /*0880*/  SEL R19, R19, 0x2, P6 ;  /* 0x0000000213137807 */ /* 0x000fe20003000000 */
[----:B------:R-:W-:Y:S06]  /*0890*/  @!P2 BRA `(.L_x_4) ;  /* 0x000000000008a947 */ /* 0x000fec0003800000 */
[----:B-12-4-:R-:W-:Y:S01]  /*08a0*/  UCGABAR_ARV ;  /* 0x00000000000079c7 */ /* 0x016fe20008000000 */
[----:B------:R-:W-:Y:S05]  /*08b0*/  BRA `(.L_x_5) ;  /* 0x0000000000047947 */ /* 0x000fea0003800000 */
.L_x_4:
[----:B-12-4-:R-:W-:Y:S01]  /*08c0*/  NOP ;  /* 0x0000000000007918 */ /* 0x016fe20000000000 */
.L_x_5:
[----:B------:R-:W1:Y:S01]  /*08d0*/  LDC R2, c[0x0][0x65c] ;  /* 0x00019700ff027b82 */ /* 0x000e620000000800 */
[----:B------:R-:W-:Y:S02]  /*08e0*/  IMAD.U32 R8, RZ, RZ, UR8 ;  /* 0x00000008ff087e24 */ /* 0x000fe4000f8e00ff */
[----:B------:R-:W-:Y:S01]  /*08f0*/  IMAD.MOV.U32 R9, RZ, RZ, RZ ;  /* 0x000000ffff097224 */ /* 0x000fe200078e00ff */
[----:B-1----:R-:W-:-:S04]  /*0900*/  ISETP.NE.AND P1, PT, R2, 0x1, PT ;  /* 0x000000010200780c */ /* 0x002fc80003f25270 */
[----:B------:R-:W-:-:S09]  /*0910*/  P2R R5, PR, RZ, 0x2 ;  /* 0x00000002ff057803 */ /* 0x000fd20000000000 */
[----:B------:R-:W1:Y:S01]  /*0920*/  @P1 LDC R17, c[0x0][0x10] ;  /* 0x00000400ff111b82 */ /* 0x000e620000000800 */
[----:B------:R-:W-:Y:S02]  /*0930*/  @P1 IMAD.MOV.U32 R5, RZ, RZ, RZ ;  /* 0x000000ffff051224 */ /* 0x000fe400078e00ff */
[----:B------:R-:W-:-:S05]  /*0940*/  @P1 IMAD.MOV.U32 R13, RZ, RZ, RZ ;  /* 0x000000ffff0d1224 */ /* 0x000fca00078e00ff */
[----:B------:R-:W2:Y:S01]  /*0950*/  @!P1 LDC R11, c[0x0][0xc] ;  /* 0x00000300ff0b9b82 */ /* 0x000ea20000000800 */
[----:B-1----:R-:W-:-:S04]  /*0960*/  @P1 IMAD.WIDE.U32 R16, R17, UR8, R4 ;  /* 0x0000000811101c25 */ /* 0x002fc8000f8e0004 */
[----:B------:R-:W-:Y:S02]  /*0970*/  @P1 IMAD.IADD R17, R17, 0x1, R13 ;  /* 0x0000000111111824 */ /* 0x000fe400078e020d */
[----:B--2---:R-:W-:-:S04]  /*0980*/  @!P1 IMAD.WIDE.U32 R8, R4, R11, R8 ;  /* 0x0000000b04089225 */ /* 0x004fc800078e0008 */
[----:B------:R-:W-:Y:S02]  /*0990*/  @!P1 IMAD.MOV.U32 R16, RZ, RZ, R8 ;  /* 0x000000ffff109224 */ /* 0x000fe400078e0008 */
[----:B------:R-:W-:Y:S01]  /*09a0*/  @!P1 IMAD.MOV.U32 R17, RZ, RZ, R9 ;  /* 0x000000ffff119224 */ /* 0x000fe200078e0009 */
[----:B------:R-:W-:Y:S06]  /*09b0*/  @!P2 BRA `(.L_x_6) ;  /* 0x00000000000ca947 */ /* 0x000fec0003800000 */
[----:B------:R-:W-:Y:S01]  /*09c0*/  UCGABAR_WAIT ;  /* 0x0000000000007dc7 */ /* 0x000fe20008000000 */
[----:B------:R-:W-:Y:S01]  /*09d0*/  CCTL.IVALL ;  /* 0x00000000ff00798f */ /* 0x000fe20002000000 */
[----:B------:R-:W-:Y:S05]  /*09e0*/  BRA `(.L_x_7) ;  /* 0x0000000000047947 */ /* 0x000fea0003800000 */
.L_x_6:
[----:B------:R-:W-:Y:S06]  /*09f0*/  BAR.SYNC.DEFER_BLOCKING 0x0 ;  /* 0x0000000000007b1d */ /* 0x000fec0000010000 */
.L_x_7:
[----:B------:R-:W-:Y:S05]  /*0a00*/  @!P3 BRA `(.L_x_8) ;  /* 0x000000400010b947 */ /* 0x000fea0003800000 */
[----:B------:R-:W-:-:S13]  /*0a10*/  ISETP.GT.U32.AND P0, PT, R6, 0x1, PT ;  /* 0x000000010600780c */ /* 0x000fda0003f04070 */
[----:B0-----:R-:W-:Y:S05]  /*0a20*/  @P0 EXIT ;  /* 0x000000000000094d */ /* 0x001fea0003800000 */
[----:B------:R-:W-:Y:S01]  /*0a30*/  ULDC.64 UR4, c[0x0][0x650] ;  /* 0x0001940000047ab9 */ /* 0x000fe20000000a00 */
[----:B------:R-:W-:Y:S01]  /*0a40*/  PRMT R0, RZ, 0x7610, R0 ;  /* 0x00007610ff007816 */ /* 0x000fe20000000000 */
[----:B------:R-:W-:Y:S01]  /*0a50*/  IMAD.MOV.U32 R60, RZ, RZ, -0x1 ;  /* 0xffffffffff3c7424 */ /* 0x000fe200078e00ff */
[----:B------:R-:W-:Y:S01]  /*0a60*/  ISETP.GE.U32.AND P0, PT, R16, UR4, PT ;  /* 0x0000000410007c0c */ /* 0x000fe2000bf06070 */
[----:B------:R-:W-:Y:S02]  /*0a70*/  IMAD.MOV.U32 R61, RZ, RZ, -0x1 ;  /* 0xffffffffff3d7424 */ /* 0x000fe400078e00ff */
[----:B------:R-:W-:Y:S01]  /*0a80*/  IMAD.MOV.U32 R59, RZ, RZ, -0x1 ;  /* 0xffffffffff3b7424 */ /* 0x000fe200078e00ff */
[----:B------:R-:W-:-:S13]  /*0a90*/  ISETP.GE.U32.AND.EX P0, PT, R17, UR5, PT, P0 ;  /* 0x0000000511007c0c */ /* 0x000fda000bf06100 */
[----:B------:R-:W-:Y:S05]  /*0aa0*/  @P0 BRA `(.L_x_9) ;  /* 0x0000000400280947 */ /* 0x000fea0003800000 */
[----:B------:R-:W0:Y:S01]  /*0ab0*/  LDC.64 R24, c[0x0][0x628] ;  /* 0x00018a00ff187b82 */ /* 0x000e220000000a00 */
[----:B------:R-:W-:Y:S02]  /*0ac0*/  IMAD.MOV.U32 R8, RZ, RZ, R16 ;  /* 0x000000ffff087224 */ /* 0x000fe400078e0010 */
[----:B------:R-:W-:-:S05]  /*0ad0*/  IMAD.MOV.U32 R9, RZ, RZ, R17 ;  /* 0x000000ffff097224 */ /* 0x000fca00078e0011 */
[----:B------:R-:W1:Y:S08]  /*0ae0*/  LDC R0, c[0x0][0x630] ;  /* 0x00018c00ff007b82 */ /* 0x000e700000000800 */
[----:B------:R-:W2:Y:S01]  /*0af0*/  LDC.64 R26, c[0x0][0x620] ;  /* 0x00018800ff1a7b82 */ /* 0x000ea20000000a00 */
[----:B0-----:R-:W-:-:S04]  /*0b00*/  ISETP.NE.U32.AND P0, PT, R24, RZ, PT ;  /* 0x000000ff1800720c */ /* 0x001fc80003f05070 */
[----:B------:R-:W-:-:S13]  /*0b10*/  ISETP.NE.AND.EX P0, PT, R25, RZ, PT, P0 ;  /* 0x000000ff1900720c */ /* 0x000fda0003f05300 */
[----:B-12---:R-:W-:Y:S05]  /*0b20*/  @!P0 BRA `(.L_x_10) ;  /* 0x0000000000288947 */ /* 0x006fea0003800000 */
[----:B------:R-:W0:Y:S02]  /*0b30*/  LDC R13, c[0x0][0x634] ;  /* 0x00018d00ff0d7b82 */ /* 0x000e240000000800 */
[----:B0-----:R-:W-:-:S05]  /*0b40*/  IADD3 R13, P0, R16, R13, RZ ;  /* 0x0000000d100d7210 */ /* 0x001fca0007f1e0ff */
[----:B------:R-:W-:-:S04]  /*0b50*/  IMAD.X R15, RZ, RZ, R17, P0 ;  /* 0x000000ffff0f7224 */ /* 0x000fc800000e0611 */
[----:B------:R-:W-:-:S04]  /*0b60*/  IMAD.WIDE.U32 R8, R15, R24, RZ ;  /* 0x000000180f087225 */ /* 0x000fc800078e00ff */
[----:B------:R-:W-:-:S04]  /*0b70*/  IMAD.WIDE.U32 R10, P0, R13, R25, R8 ;  /* 0x000000190d0a7225 */ /* 0x000fc80007800008 */
[----:B------:R-:W-:-:S04]  /*0b80*/  IMAD.WIDE.U32 R8, R13, R24, RZ ;  /* 0x000000180d087225 */ /* 0x000fc800078e00ff */
[----:B------:R-:W-:Y:S01]  /*0b90*/  IMAD.X R13, RZ, RZ, RZ, P0 ;  /* 0x000000ffff0d7224 */ /* 0x000fe200000e06ff */
[----:B------:R-:W-:Y:S01]  /*0ba0*/  IADD3 RZ, P0, R9, R10, RZ ;  /* 0x0000000a09ff7210 */ /* 0x000fe20007f1e0ff */
[----:B------:R-:W-:-:S04]  /*0bb0*/  IMAD.MOV.U32 R12, RZ, RZ, R11 ;  /* 0x000000ffff0c7224 */ /* 0x000fc800078e000b */
[----:B------:R-:W-:-:S08]  /*0bc0*/  IMAD.WIDE.U32.X R8, R15, R25, R12, P0 ;  /* 0x000000190f087225 */ /* 0x000fd000000e040c */
.L_x_10:
[----:B------:R-:W0:Y:S01]  /*0bd0*/  LDC.64 R24, c[0x0][0x640] ;  /* 0x00019000ff187b82 */ /* 0x000e220000000a00 */
[-CC-:B------:R-:W-:Y:S01]  /*0be0*/  SHF.R.U64 R59, R8, R0.reuse, R9.reuse ;  /* 0x00000000083b7219 */ /* 0x180fe20000001209 */
[----:B------:R-:W-:Y:S01]  /*0bf0*/  IMAD R30, R7, R21, R4 ;  /* 0x00000015071e7224 */ /* 0x000fe200078e0204 */
[----:B------:R-:W-:Y:S01]  /*0c00*/  SHF.R.U32.HI R0, RZ, R0, R9 ;  /* 0x00000000ff007219 */ /* 0x000fe20000011609 */
[----:B------:R-:W-:Y:S01]  /*0c10*/  IMAD.MOV.U32 R21, RZ, RZ, 0x1 ;  /* 0x00000001ff157424 */ /* 0x000fe200078e00ff */
[----:B------:R-:W-:-:S03]  /*0c20*/  IADD3 R5, P0, RZ, -R59, RZ ;  /* 0x8000003bff057210 */ /* 0x000fc60007f1e0ff */
[----:B------:R-:W1:Y:S02]  /*0c30*/  LDC R6, c[0x0][0x618] ;  /* 0x00018600ff067b82 */ /* 0x000e640000000800 */
[----:B------:R-:W-:-:S04]  /*0c40*/  IMAD.X R9, RZ, RZ, ~R0, P0 ;  /* 0x000000ffff097224 */ /* 0x000fc800000e0e00 */
[-C--:B------:R-:W-:Y:S02]  /*0c50*/  IMAD R0, R9, R26.reuse, RZ ;  /* 0x0000001a09007224 */ /* 0x080fe400078e02ff */
[----:B------:R-:W2:Y:S01]  /*0c60*/  LDC R11, c[0x0][0x608] ;  /* 0x00018200ff0b7b82 */ /* 0x000ea20000000800 */
[----:B------:R-:W-:-:S04]  /*0c70*/  IMAD.WIDE.U32 R8, R5, R26, R16 ;  /* 0x0000001a05087225 */ /* 0x000fc800078e0010 */
[----:B------:R-:W-:-:S03]  /*0c80*/  IMAD R5, R5, R27, R0 ;  /* 0x0000001b05057224 */ /* 0x000fc600078e0200 */
[----:B------:R-:W3:Y:S01]  /*0c90*/  LDC R12, c[0x0][0x658] ;  /* 0x00019600ff0c7b82 */ /* 0x000ee20000000800 */
[----:B0-----:R-:W-:Y:S01]  /*0ca0*/  ISETP.NE.U32.AND P0, PT, R24, RZ, PT ;  /* 0x000000ff1800720c */ /* 0x001fe20003f05070 */
[----:B------:R-:W-:Y:S02]  /*0cb0*/  IMAD.IADD R5, R9, 0x1, R5 ;  /* 0x0000000109057824 */ /* 0x000fe400078e0205 */
[----:B------:R-:W-:Y:S01]  /*0cc0*/  IMAD.MOV.U32 R9, RZ, RZ, -0x1 ;  /* 0xffffffffff097424 */ /* 0x000fe200078e00ff */
[----:B------:R-:W-:-:S03]  /*0cd0*/  ISETP.NE.AND.EX P0, PT, R25, RZ, PT, P0 ;  /* 0x000000ff1900720c */ /* 0x000fc60003f05300 */
[----:B------:R-:W0:Y:S01]  /*0ce0*/  LDC R15, c[0x0][0x600] ;  /* 0x00018000ff0f7b82 */ /* 0x000e220000000800 */
[-CC-:B-1----:R-:W-:Y:S02]  /*0cf0*/  SHF.R.U64 R13, R8, R6.reuse, R5.reuse ;  /* 0x00000006080d7219 */ /* 0x182fe40000001205 */
[----:B------:R-:W-:-:S05]  /*0d00*/  SHF.R.U32.HI R0, RZ, R6, R5 ;  /* 0x00000006ff007219 */ /* 0x000fca0000011605 */
[----:B------:R-:W1:Y:S01]  /*0d10*/  LDC R14, c[0x0][0x648] ;  /* 0x00019200ff0e7b82 */ /* 0x000e620000000800 */
[-CC-:B--2---:R-:W-:Y:S02]  /*0d20*/  SHF.R.U64 R27, R13, R11.reuse, R0.reuse ;  /* 0x0000000b0d1b7219 */ /* 0x184fe40000001200 */
[----:B------:R-:W-:-:S05]  /*0d30*/  SHF.R.U32.HI R5, RZ, R11, R0 ;  /* 0x0000000bff057219 */ /* 0x000fca0000011600 */
[----:B------:R-:W2:Y:S01]  /*0d40*/  LDC R20, c[0x0][0x638] ;  /* 0x00018e00ff147b82 */ /* 0x000ea20000000800 */
[-CC-:B---3--:R-:W-:Y:S02]  /*0d50*/  SHF.R.U64 R28, R27, R12.reuse, R5.reuse ;  /* 0x0000000c1b1c7219 */ /* 0x188fe40000001205 */
[-C--:B------:R-:W-:Y:S02]  /*0d60*/  SHF.L.U32 R0, R9, R12.reuse, RZ ;  /* 0x0000000c09007219 */ /* 0x080fe400000006ff */
[----:B------:R-:W-:Y:S01]  /*0d70*/  SHF.R.U32.HI R5, RZ, R12, R5 ;  /* 0x0000000cff057219 */ /* 0x000fe20000011605 */
[----:B------:R-:W-:Y:S01]  /*0d80*/  IMAD.MOV.U32 R4, RZ, RZ, R28 ;  /* 0x000000ffff047224 */ /* 0x000fe200078e001c */
[----:B------:R-:W-:Y:S01]  /*0d90*/  LOP3.LUT R10, RZ, R0, RZ, 0x33, !PT ;  /* 0x00000000ff0a7212 */ /* 0x000fe200078e33ff */
[----:B------:R-:W3:Y:S01]  /*0da0*/  LDC R26, c[0x0][0x610] ;  /* 0x00018400ff1a7b82 */ /* 0x000ee20000000800 */
[----:B------:R-:W-:Y:S05]  /*0db0*/  @!P0 BRA `(.L_x_11) ;  /* 0x0000000000288947 */ /* 0x000fea0003800000 */
[----:B------:R-:W4:Y:S02]  /*0dc0*/  LDC R9, c[0x0][0x64c] ;  /* 0x00019300ff097b82 */ /* 0x000f240000000800 */
[----:B----4-:R-:W-:-:S05]  /*0dd0*/  IADD3 R9, P0, R28, R9, RZ ;  /* 0x000000091c097210 */ /* 0x010fca0007f1e0ff */
        /* <DEDUP_REMOVED lines=8> */
.L_x_11:
[----:B-1----:R-:W-:Y:S01]  /*0e60*/  SHF.R.U64 R4, R4, R14, R5 ;  /* 0x0000000e04047219 */ /* 0x002fe20000001205 */
[----:B0-----:R-:W-:Y:S01]  /*0e70*/  VIADD R6, R15, 0xffffffff ;  /* 0xffffffff0f067836 */ /* 0x001fe20000000000 */
[----:B------:R-:W-:Y:S02]  /*0e80*/  SHF.L.U32 R0, R21, R12, RZ ;  /* 0x0000000c15007219 */ /* 0x000fe400000006ff */
[----:B------:R-:W-:Y:S01]  /*0e90*/  LOP3.LUT R5, R27, R10, RZ, 0xc0, !PT ;  /* 0x0000000a1b057212 */ /* 0x000fe200078ec0ff */
[----:B------:R-:W-:Y:S01]  /*0ea0*/  IMAD.MOV R7, RZ, RZ, -R4 ;  /* 0x000000ffff077224 */ /* 0x000fe200078e0a04 */
[----:B------:R-:W-:Y:S02]  /*0eb0*/  SEL R3, R3, R30, !P1 ;  /* 0x0000001e03037207 */ /* 0x000fe40004800000 */
[----:B------:R-:W-:Y:S01]  /*0ec0*/  LOP3.LUT R6, R13, R6, RZ, 0xc0, !PT ;  /* 0x000000060d067212 */ /* 0x000fe200078ec0ff */
[----:B------:R-:W-:Y:S02]  /*0ed0*/  IMAD R4, R0, R4, R5 ;  /* 0x0000000400047224 */ /* 0x000fe400078e0205 */
[----:B--2---:R-:W-:-:S02]  /*0ee0*/  IMAD R0, R7, R20, R28 ;  /* 0x0000001407007224 */ /* 0x004fc400078e021c */
[----:B---3--:R-:W-:Y:S02]  /*0ef0*/  IMAD R3, R4, R26, R3 ;  /* 0x0000001a04037224 */ /* 0x008fe400078e0203 */
[----:B------:R-:W-:Y:S02]  /*0f00*/  IMAD R60, R0, R15, R6 ;  /* 0x0000000f003c7224 */ /* 0x000fe400078e0206 */
[----:B------:R-:W-:-:S03]  /*0f10*/  IMAD.MOV.U32 R4, RZ, RZ, 0x1 ;  /* 0x00000001ff047424 */ /* 0x000fc600078e00ff */
[----:B------:R-:W-:Y:S02]  /*0f20*/  SEL R61, R60, R3, !P1 ;  /* 0x000000033c3d7207 */ /* 0x000fe40004800000 */
[----:B------:R-:W-:Y:S02]  /*0f30*/  PRMT R0, R4, 0x7610, R0 ;  /* 0x0000761004007816 */ /* 0x000fe40000000000 */
[----:B------:R-:W-:-:S07]  /*0f40*/  SEL R60, R3, R60, !P1 ;  /* 0x0000003c033c7207 */ /* 0x000fce0004800000 */
.L_x_9:
[----:B------:R-:W-:-:S08]  /*0f50*/  NOP ;  /* 0x0000000000007918 */ /* 0x000fd00000000000 */
[----:B------:R-:W0:Y:S02]  /*0f60*/  USETMAXREG.TRY_ALLOC.CTAPOOL UP0, 0xe8 ;  /* 0x000000e8000079c8 */ /* 0x000e240008000600 */
[----:B0-----:R-:W-:-:S13]  /*0f70*/  PLOP3.LUT P0, PT, PT, PT, UP0, 0x80, 0x0 ;  /* 0x000000000000781c */ /* 0x001fda0003f0f008 */
[----:B------:R-:W-:Y:S05]  /*0f80*/  @!P0 BRA `(.L_x_9) ;  /* 0xfffffffc00f08947 */ /* 0x000fea000383ffff */
[----:B------:R-:W-:Y:S01]  /*0f90*/  ULDC.64 UR4, c[0x0][0x598] ;  /* 0x0001660000047ab9 */ /* 0x000fe20000000a00 */
[----:B------:R-:W-:Y:S01]  /*0fa0*/  ULDC.64 UR36, c[0x0][0x208] ;  /* 0x0000820000247ab9 */ /* 0x000fe20000000a00 */
[----:B------:R-:W-:-:S04]  /*0fb0*/  ISETP.NE.U32.AND P0, PT, RZ, UR4, PT ;  /* 0x00000004ff007c0c */ /* 0x000fc8000bf05070 */
[----:B------:R-:W-:-:S13]  /*0fc0*/  ISETP.NE.AND.EX P0, PT, RZ, UR5, PT, P0 ;  /* 0x00000005ff007c0c */ /* 0x000fda000bf05300 */
[----:B------:R-:W-:Y:S05]  /*0fd0*/  @!P0 BRA `(.L_x_12) ;  /* 0x00000000001c8947 */ /* 0x000fea0003800000 */
[----:B------:R-:W0:Y:S02]  /*0fe0*/  LDC.64 R4, c[0x0][0x598] ;  /* 0x00016600ff047b82 */ /* 0x000e240000000a00 */
[----:B0-----:R-:W2:Y:S02]  /*0ff0*/  LDG.E.64 R4, desc[UR36][R4.64] ;  /* 0x0000002404047981 */ /* 0x001ea4000c1e1b00 */
[----:B--2---:R-:W-:-:S04]  /*1000*/  ISETP.NE.U32.AND P0, PT, R4, RZ, PT ;  /* 0x000000ff0400720c */ /* 0x004fc80003f05070 */
[----:B------:R-:W-:-:S13]  /*1010*/  ISETP.NE.AND.EX P0, PT, R5, RZ, PT, P0 ;  /* 0x000000ff0500720c */ /* 0x000fda0003f05300 */
[----:B------:R-:W-:Y:S05]  /*1020*/  @!P0 BRA `(.L_x_12) ;  /* 0x0000000000088947 */ /* 0x000fea0003800000 */
[----:B------:R0:W5:Y:S01]  /*1030*/  LD.E R56, desc[UR36][R4.64] ;  /* 0x0000002404387980 */ /* 0x000162000c101900 */
[----:B------:R-:W-:Y:S05]  /*1040*/  BRA `(.L_x_13) ;  /* 0x0000000000247947 */ /* 0x000fea0003800000 */
.L_x_12:
[----:B------:R-:W-:Y:S02]  /*1050*/  ULDC.64 UR4, c[0x0][0x588] ;  /* 0x0001620000047ab9 */ /* 0x000fe40000000a00 */
[----:B------:R-:W-:-:S04]  /*1060*/  ISETP.NE.U32.AND P0, PT, RZ, UR4, PT ;  /* 0x00000004ff007c0c */ /* 0x000fc8000bf05070 */
[----:B------:R-:W-:-:S13]  /*1070*/  ISETP.NE.AND.EX P0, PT, RZ, UR5, PT, P0 ;  /* 0x00000005ff007c0c */ /* 0x000fda000bf05300 */
[----:B------:R-:W-:Y:S05]  /*1080*/  @!P0 BRA `(.L_x_14) ;  /* 0x00000000000c8947 */ /* 0x000fea0003800000 */
[----:B------:R-:W0:Y:S02]  /*1090*/  LDC.64 R56, c[0x0][0x588] ;  /* 0x00016200ff387b82 */ /* 0x000e240000000a00 */
[----:B0-----:R1:W5:Y:S01]  /*10a0*/  LDG.E R56, desc[UR36][R56.64] ;  /* 0x0000002438387981 */ /* 0x001362000c1e1900 */
[----:B------:R-:W-:Y:S05]  /*10b0*/  BRA `(.L_x_13) ;  /* 0x0000000000087947 */ /* 0x000fea0003800000 */
.L_x_14:
[----:B------:R-:W-:Y:S02]  /*10c0*/  ULDC UR4, c[0x0][0x580] ;  /* 0x0001600000047ab9 */ /* 0x000fe40000000800 */
[----:B------:R-:W-:-:S07]  /*10d0*/  IMAD.U32 R56, RZ, RZ, UR4 ;  /* 0x00000004ff387e24 */ /* 0x000fce000f8e00ff */
.L_x_13:
[----:B------:R-:W-:Y:S02]  /*10e0*/  ULDC.64 UR4, c[0x0][0x5a0] ;  /* 0x0001680000047ab9 */ /* 0x000fe40000000a00 */
[----:B------:R-:W-:-:S04]  /*10f0*/  ISETP.NE.U32.AND P0, PT, RZ, UR4, PT ;  /* 0x00000004ff007c0c */ /* 0x000fc8000bf05070 */
[----:B------:R-:W-:-:S13]  /*1100*/  ISETP.NE.AND.EX P0, PT, RZ, UR5, PT, P0 ;  /* 0x00000005ff007c0c */ /* 0x000fda000bf05300 */
[----:B------:R-:W-:Y:S05]  /*1110*/  @!P0 BRA `(.L_x_15) ;  /* 0x00000000001c8947 */ /* 0x000fea0003800000 */
[----:B0-----:R-:W0:Y:S02]  /*1120*/  LDC.64 R4, c[0x0][0x5a0] ;  /* 0x00016800ff047b82 */ /* 0x001e240000000a00 */
[----:B0-----:R-:W2:Y:S02]  /*1130*/  LDG.E.64 R4, desc[UR36][R4.64] ;  /* 0x0000002404047981 */ /* 0x001ea4000c1e1b00 */
[----:B--2---:R-:W-:-:S04]  /*1140*/  ISETP.NE.U32.AND P0, PT, R4, RZ, PT ;  /* 0x000000ff0400720c */ /* 0x004fc80003f05070 */
[----:B------:R-:W-:-:S13]  /*1150*/  ISETP.NE.AND.EX P0, PT, R5, RZ, PT, P0 ;  /* 0x000000ff0500720c */ /* 0x000fda0003f05300 */
[----:B------:R-:W-:Y:S05]  /*1160*/  @!P0 BRA `(.L_x_15) ;  /* 0x0000000000088947 */ /* 0x000fea0003800000 */
[----:B-1----:R0:W5:Y:S01]  /*1170*/  LD.E R57, desc[UR36][R4.64] ;  /* 0x0000002404397980 */ /* 0x002162000c101900 */
[----:B------:R-:W-:Y:S05]  /*1180*/  BRA `(.L_x_16) ;  /* 0x0000000000247947 */ /* 0x000fea0003800000 */
.L_x_15:
[----:B------:R-:W-:Y:S02]  /*1190*/  ULDC.64 UR4, c[0x0][0x590] ;  /* 0x0001640000047ab9 */ /* 0x000fe40000000a00 */
[----:B------:R-:W-:-:S04]  /*11a0*/  ISETP.NE.U32.AND P0, PT, RZ, UR4, PT ;  /* 0x00000004ff007c0c */ /* 0x000fc8000bf05070 */
[----:B------:R-:W-:-:S13]  /*11b0*/  ISETP.NE.AND.EX P0, PT, RZ, UR5, PT, P0 ;  /* 0x00000005ff007c0c */ /* 0x000fda000bf05300 */
[----:B------:R-:W-:Y:S05]  /*11c0*/  @!P0 BRA `(.L_x_17) ;  /* 0x00000000000c8947 */ /* 0x000fea0003800000 */
[----:B0-----:R-:W1:Y:S02]  /*11d0*/  LDC.64 R4, c[0x0][0x590] ;  /* 0x00016400ff047b82 */ /* 0x001e640000000a00 */
[----:B-1----:R1:W5:Y:S01]  /*11e0*/  LDG.E R57, desc[UR36][R4.64] ;  /* 0x0000002404397981 */ /* 0x002362000c1e1900 */
[----:B------:R-:W-:Y:S05]  /*11f0*/  BRA `(.L_x_16) ;  /* 0x0000000000087947 */ /* 0x000fea0003800000 */
.L_x_17:
[----:B------:R-:W-:Y:S02]  /*1200*/  ULDC UR4, c[0x0][0x584] ;  /* 0x0001610000047ab9 */ /* 0x000fe40000000800 */
[----:B-1----:R-:W-:-:S07]  /*1210*/  IMAD.U32 R57, RZ, RZ, UR4 ;  /* 0x00000004ff397e24 */ /* 0x002fce000f8e00ff */
.L_x_16:
[----:B------:R-:W-:-:S13]  /*1220*/  LOP3.LUT P0, RZ, R0, 0xff, RZ, 0xc0, !PT ;  /* 0x000000ff00ff7812 */ /* 0x000fda000780c0ff */
[----:B------:R-:W-:Y:S05]  /*1230*/  @!P0 EXIT ;  /* 0x000000000000894d */ /* 0x000fea0003800000 */
[----:B------:R-:W-:Y:S01]  /*1240*/  ULDC UR4, c[0x0][0x28c] ;  /* 0x0000a30000047ab9 */ /* 0x000fe20000000800 */
[----:B------:R-:W-:Y:S01]  /*1250*/  LOP3.LUT R58, R19, 0x1, RZ, 0xfc, !PT ;  /* 0x00000001133a7812 */ /* 0x000fe200078efcff */
[----:B------:R-:W-:Y:S01]  /*1260*/  UIADD3 UR4, UR4, 0x1f, URZ ;  /* 0x0000001f04047890 */ /* 0x000fe2000fffe03f */
[----:B------:R-:W-:Y:S01]  /*1270*/  UMOV UR38, URZ ;  /* 0x0000003f00267c82 */ /* 0x000fe20008000000 */
[----:B------:R-:W-:Y:S02]  /*1280*/  UMOV UR39, URZ ;  /* 0x0000003f00277c82 */ /* 0x000fe40008000000 */
[----:B------:R-:W-:-:S04]  /*1290*/  USHF.R.S32.HI UR5, URZ, 0x1f, UR4 ;  /* 0x0000001f3f057899 */ /* 0x000fc80008011404 */
[----:B------:R-:W-:-:S04]  /*12a0*/  ULEA.HI UR5, UR5, UR4, URZ, 0x5 ;  /* 0x0000000405057291 */ /* 0x000fc8000f8f283f */
[----:B------:R-:W-:-:S12]  /*12b0*/  USHF.R.S32.HI UR40, URZ, 0x5, UR5 ;  /* 0x000000053f287899 */ /* 0x000fd80008011405 */
.L_x_101:
[----:B------:R-:W-:Y:S01]  /*12c0*/  LOP3.LUT R0, R18, 0x80, RZ, 0xc0, !PT ;  /* 0x0000008012007812 */ /* 0x000fe200078ec0ff */
[----:B------:R-:W2:Y:S01]  /*12d0*/  S2UR UR7, SR_CgaCtaId ;  /* 0x00000000000779c3 */ /* 0x000ea20000008800 */
[----:B------:R-:W-:Y:S02]  /*12e0*/  UMOV UR6, 0x400 ;  /* 0x0000040000067882 */ /* 0x000fe40000000000 */
[----:B------:R-:W-:-:S06]  /*12f0*/  SHF.R.U32.HI R0, RZ, 0x7, R0 ;  /* 0x00000007ff007819 */ /* 0x000fcc0000011600 */
[----:B------:R-:W3:Y:S01]  /*1300*/  SHFL.IDX PT, R0, R0, RZ, 0x1f ;  /* 0x00001fff00007589 */ /* 0x000ee200000e0000 */
[----:B--2---:R-:W-:Y:S01]  /*1310*/  ULEA UR6, UR7, UR6, 0x18 ;  /* 0x0000000607067291 */ /* 0x004fe2000f8ec03f */
[----:B---3--:R-:W-:-:S13]  /*1320*/  R2UR UR4, R0 ;  /* 0x00000000000472ca */ /* 0x008fda00000e0000 */
[----:B------:R-:W-:-:S04]  /*1330*/  ULEA.HI UR5, UR4, UR4, URZ, 0x1 ;  /* 0x0000000404057291 */ /* 0x000fc8000f8f083f */
[----:B------:R-:W-:-:S04]  /*1340*/  ULOP3.LUT UR5, UR5, 0x7fffe, URZ, 0xc0, !UPT ;  /* 0x0007fffe05057892 */ /* 0x000fc8000f8ec03f */
[----:B------:R-:W-:-:S03]  /*1350*/  UIADD3 UR5, UR4, -UR5, URZ ;  /* 0x8000000504057290 */ /* 0x000fc6000fffe03f */
[----:B------:R-:W-:Y:S01]  /*1360*/  ULDC UR4, c[0x0][0x28c] ;  /* 0x0000a30000047ab9 */ /* 0x000fe20000000800 */
[----:B------:R-:W-:Y:S01]  /*1370*/  ULEA UR5, UR5, UR6, 0xd ;  /* 0x0000000605057291 */ /* 0x000fe2000f8e683f */
[----:B------:R-:W-:-:S03]  /*1380*/  ISETP.LT.AND P0, PT, RZ, UR4, PT ;  /* 0x00000004ff007c0c */ /* 0x000fc6000bf01270 */
[----:B------:R-:W-:-:S04]  /*1390*/  UIADD3 UR5, UR5, 0x180, URZ ;  /* 0x0000018005057890 */ /* 0x000fc8000fffe03f */
[----:B------:R-:W-:-:S04]  /*13a0*/  USHF.R.U32.HI UR5, URZ, 0x4, UR5 ;  /* 0x000000043f057899 */ /* 0x000fc80008011605 */
[----:B------:R-:W-:Y:S02]  /*13b0*/  ULOP3.LUT UR41, UR5, 0x3fff, URZ, 0xc0, !UPT ;  /* 0x00003fff05297892 */ /* 0x000fe4000f8ec03f */
[----:B01--45:R-:W-:Y:S10]  /*13c0*/  @P0 BRA `(.L_x_18) ;  /* 0x0000000000400947 */ /* 0x033ff40003800000 */
[----:B------:R-:W-:Y:S01]  /*13d0*/  MOV R0, 0x0 ;  /* 0x0000000000007802 */ /* 0x000fe20000000f00 */
[----:B------:R-:W-:Y:S01]  /*13e0*/  ULDC.64 UR4, c[0x4][0x68] ;  /* 0x01001a0000047ab9 */ /* 0x000fe20000000a00 */
[----:B------:R-:W-:Y:S01]  /*13f0*/  ULDC.64 UR6, c[0x4][0x8] ;  /* 0x0100020000067ab9 */ /* 0x000fe20000000a00 */
[----:B01----:R-:W-:Y:S01]  /*1400*/  IMAD.U32 R4, RZ, RZ, UR4 ;  /* 0x00000004ff047e24 */ /* 0x003fe2000f8e00ff */
[----:B------:R0:W1:Y:S01]  /*1410*/  LDC.64 R14, c[0x4][R0] ;  /* 0x01000000000e7b82 */ /* 0x0000620000000a00 */
[----:B------:R-:W-:Y:S01]  /*1420*/  IMAD.U32 R5, RZ, RZ, UR5 ;  /* 0x00000005ff057e24 */ /* 0x000fe2000f8e00ff */
[----:B------:R-:W-:Y:S01]  /*1430*/  ULDC.64 UR4, c[0x4][0x70] ;  /* 0x01001c0000047ab9 */ /* 0x000fe20000000a00 */
[----:B------:R-:W-:Y:S02]  /*1440*/  IMAD.U32 R10, RZ, RZ, UR6 ;  /* 0x00000006ff0a7e24 */ /* 0x000fe4000f8e00ff */
[----:B------:R-:W-:Y:S02]  /*1450*/  IMAD.U32 R6, RZ, RZ, UR4 ;  /* 0x00000004ff067e24 */ /* 0x000fe4000f8e00ff */
[----:B------:R-:W-:-:S02]  /*1460*/  IMAD.U32 R7, RZ, RZ, UR5 ;  /* 0x00000005ff077e24 */ /* 0x000fc4000f8e00ff */
[----:B------:R-:W-:Y:S02]  /*1470*/  IMAD.U32 R11, RZ, RZ, UR7 ;  /* 0x00000007ff0b7e24 */ /* 0x000fe4000f8e00ff */
[----:B------:R-:W-:Y:S02]  /*1480*/  IMAD.MOV.U32 R8, RZ, RZ, 0x1e1 ;  /* 0x000001e1ff087424 */ /* 0x000fe400078e00ff */
[----:B------:R-:W-:Y:S02]  /*1490*/  IMAD.MOV.U32 R12, RZ, RZ, 0x1 ;  /* 0x00000001ff0c7424 */ /* 0x000fe400078e00ff */
[----:B0-----:R-:W-:-:S07]  /*14a0*/  IMAD.MOV.U32 R13, RZ, RZ, RZ ;  /* 0x000000ffff0d7224 */ /* 0x001fce00078e00ff */
[----:B------:R-:W-:-:S07]  /*14b0*/  LEPC R20, `(.L_x_18) ;  /* 0x000000001014794e */ /* 0x000fce0000000000 */
[----:B-1---5:R-:W-:Y:S05]  /*14c0*/  CALL.ABS.NOINC R14 ;  /* 0x000000000e007343 */ /* 0x022fea0003c00000 */
.L_x_18:
[----:B------:R-:W-:-:S13]  /*14d0*/  ISETP.NE.AND P0, PT, R58, 0x3, PT ;  /* 0x000000033a00780c */ /* 0x000fda0003f05270 */
[----:B------:R-:W-:Y:S05]  /*14e0*/  @!P0 BRA `(.L_x_19) ;  /* 0x0000000000048947 */ /* 0x000fea0003800000 */
[----:B------:R-:W-:Y:S01]  /*14f0*/  BPT.TRAP 0x1 ;  /* 0x000000040000795c */ /* 0x000fe20000300000 */
.L_x_19:
[----:B------:R-:W2:Y:S01]  /*1500*/  S2UR UR5, SR_CgaCtaId ;  /* 0x00000000000579c3 */ /* 0x000ea20000008800 */
[----:B------:R-:W-:Y:S01]  /*1510*/  UMOV UR4, 0x400 ;  /* 0x0000040000047882 */ /* 0x000fe20000000000 */
[----:B------:R-:W-:Y:S02]  /*1520*/  IMAD.U32 R0, RZ, RZ, UR38 ;  /* 0x00000026ff007e24 */ /* 0x000fe4000f8e00ff */
[----:B------:R-:W-:-:S03]  /*1530*/  IMAD.U32 R3, RZ, RZ, UR39 ;  /* 0x00000027ff037e24 */ /* 0x000fc6000f8e00ff */
[----:B------:R-:W-:Y:S01]  /*1540*/  SHF.L.U32 R0, R0, 0x1f, RZ ;  /* 0x0000001f00007819 */ /* 0x000fe200000006ff */
[----:B--2---:R-:W-:-:S06]  /*1550*/  ULEA UR4, UR5, UR4, 0x18 ;  /* 0x0000000405047291 */ /* 0x004fcc000f8ec03f */
[----:B------:R-:W-:-:S04]  /*1560*/  IMAD.U32 R6, RZ, RZ, UR4 ;  /* 0x00000004ff067e24 */ /* 0x000fc8000f8e00ff */
[----:B------:R-:W-:-:S04]  /*1570*/  IMAD R3, R3, 0x8, R6 ;  /* 0x0000000803037824 */ /* 0x000fc800078e0206 */
[----:B------:R2:W3:Y:S01]  /*1580*/  SYNCS.PHASECHK.TRANS64.TRYWAIT P1, [R3+URZ], R0 ;  /* 0x00000000030075a7 */ /* 0x0004e2000802017f */
[----:B------:R-:W-:Y:S05]  /*1590*/  @!P0 BRA `(.L_x_20) ;  /* 0x0000000000048947 */ /* 0x000fea0003800000 */
[----:B------:R-:W-:Y:S01]  /*15a0*/  BPT.TRAP 0x1 ;  /* 0x000000040000795c */ /* 0x000fe20000300000 */
.L_x_20:
[----:B---3--:R-:W-:Y:S05]  /*15b0*/  @P1 BRA `(.L_x_21) ;  /* 0x0000000000081947 */ /* 0x008fea0003800000 */
[----:B------:R-:W3:Y:S02]  /*15c0*/  SYNCS.PHASECHK.TRANS64.TRYWAIT P1, [R3+URZ], R0 ;  /* 0x00000000030075a7 */ /* 0x000ee4000802017f */
[----:B---3--:R-:W-:Y:S05]  /*15d0*/  @!P1 BRA `(.L_x_22) ;  /* 0x0000004c00749947 */ /* 0x008fea0003800000 */
.L_x_21:
[----:B------:R-:W-:-:S04]  /*15e0*/  UISETP.LT.AND UP0, UPT, UR40, 0x1, UPT ;  /* 0x000000012800788c */ /* 0x000fc8000bf01270 */
[----:B------:R-:W-:-:S06]  /*15f0*/  USEL UR4, UR40, 0x1, UP0 ;  /* 0x0000000128047887 */ /* 0x000fcc0008000000 */
[----:B--23--:R-:W-:Y:S01]  /*1600*/  IMAD.U32 R0, RZ, RZ, UR4 ;  /* 0x00000004ff007e24 */ /* 0x00cfe2000f8e00ff */
[----:B------:R-:W-:Y:S05]  /*1610*/  WARPSYNC.ALL ;  /* 0x0000000000007948 */ /* 0x000fea0003800000 */
[----:B------:R-:W-:-:S04]  /*1620*/  IADD3 R0, -R0, UR40, RZ ;  /* 0x0000002800007c10 */ /* 0x000fc8000fffe1ff */
[----:B------:R-:W-:Y:S02]  /*1630*/  ISETP.GE.AND P1, PT, R0, 0x1, PT ;  /* 0x000000010000780c */ /* 0x000fe40003f26270 */
[----:B------:R-:W-:Y:S01]  /*1640*/  R2UR UR4, R6 ;  /* 0x00000000060472ca */ /* 0x000fe200000e0000 */
[----:B------:R-:W-:Y:S01]  /*1650*/  WARPGROUP.ARRIVE ;  /* 0x00000000000079c5 */ /* 0x000fe20000000000 */
[----:B------:R-:W-:Y:S01]  /*1660*/  UMOV UR9, 0x40000040 ;  /* 0x4000004000097882 */ /* 0x000fe20000000000 */
[----:B------:R-:W-:-:S10]  /*1670*/  UMOV UR11, 0x40000040 ;  /* 0x40000040000b7882 */ /* 0x000fd40000000000 */
[----:B------:R-:W-:-:S04]  /*1680*/  UIADD3 UR4, UR4, 0x24180, URZ ;  /* 0x0002418004047890 */ /* 0x000fc8000fffe03f */
[----:B------:R-:W-:-:S04]  /*1690*/  USHF.R.U32.HI UR4, URZ, 0x4, UR4 ;  /* 0x000000043f047899 */ /* 0x000fc80008011604 */
[----:B------:R-:W-:Y:S02]  /*16a0*/  ULOP3.LUT UR5, UR4, 0x3fff, URZ, 0xc0, !UPT ;  /* 0x00003fff04057892 */ /* 0x000fe4000f8ec03f */
[----:B------:R-:W-:Y:S02]  /*16b0*/  ULOP3.LUT UR4, UR41, 0x10000, URZ, 0xfc, !UPT ;  /* 0x0001000029047892 */ /* 0x000fe4000f8efc3f */
[----:B------:R-:W-:Y:S02]  /*16c0*/  ULOP3.LUT UR5, UR5, 0x10000, URZ, 0xfc, !UPT ;  /* 0x0001000005057892 */ /* 0x000fe4000f8efc3f */
[----:B------:R-:W-:Y:S02]  /*16d0*/  ULEA UR6, UR39, UR4, 0xa ;  /* 0x0000000427067291 */ /* 0x000fe4000f8e503f */
[----:B------:R-:W-:-:S05]  /*16e0*/  ULEA UR7, UR39, UR5, 0x9 ;  /* 0x0000000527077291 */ /* 0x000fca000f8e483f */
[----:B------:R-:W-:Y:S02]  /*16f0*/  UMOV UR8, UR6 ;  /* 0x0000000600087c82 */ /* 0x000fe40008000000 */
[----:B------:R-:W-:Y:S02]  /*1700*/  UMOV UR10, UR7 ;  /* 0x00000007000a7c82 */ /* 0x000fe40008000000 */
[----:B------:R-:W-:Y:S01]  /*1710*/  HGMMA.64x64x8.F32.TF32 R24, gdesc[UR8], RZ, !UPT, gsb0 ;  /* 0x04e00000081879f0 */ /* 0x000fe2000c0028ff */
[----:B------:R-:W-:Y:S02]  /*1720*/  UIADD3 UR8, UR6, 0x2, URZ ;  /* 0x0000000206087890 */ /* 0x000fe4000fffe03f */
[----:B------:R-:W-:Y:S01]  /*1730*/  UIADD3 UR10, UR7, 0x2, URZ ;  /* 0x00000002070a7890 */ /* 0x000fe2000fffe03f */
[----:B------:R-:W-:Y:S01]  /*1740*/  UMOV UR9, 0x40000040 ;  /* 0x4000004000097882 */ /* 0x000fe20000000000 */
[----:B------:R-:W-:Y:S01]  /*1750*/  UMOV UR11, 0x40000040 ;  /* 0x40000040000b7882 */ /* 0x000fe20000000000 */
[----:B------:R-:W-:-:S02]  /*1760*/  WARPGROUP.DEPBAR.LE gsb0, 0x0 ;  /* 0x00008000000079c5 */ /* 0x000fc40000010000 */
[----:B------:R-:W-:-:S06]  /*1770*/  WARPGROUP.ARRIVE ;  /* 0x00000000000079c5 */ /* 0x000fcc0000000000 */
[----:B------:R-:W-:Y:S01]  /*1780*/  HGMMA.64x64x8.F32.TF32 R24, gdesc[UR8], R24, gsb0 ;  /* 0x04e00000081879f0 */ /* 0x000fe20008002818 */
[----:B------:R-:W-:Y:S02]  /*1790*/  UIADD3 UR8, UR6, 0x4, URZ ;  /* 0x0000000406087890 */ /* 0x000fe4000fffe03f */
[----:B------:R-:W-:Y:S01]  /*17a0*/  UIADD3 UR10, UR7, 0x4, URZ ;  /* 0x00000004070a7890 */ /* 0x000fe2000fffe03f */
[----:B------:R-:W-:Y:S01]  /*17b0*/  UMOV UR9, 0x40000040 ;  /* 0x4000004000097882 */ /* 0x000fe20000000000 */
[----:B------:R-:W-:Y:S01]  /*17c0*/  UMOV UR11, 0x40000040 ;  /* 0x40000040000b7882 */ /* 0x000fe20000000000 */
[----:B------:R-:W-:Y:S02]  /*17d0*/  WARPGROUP.DEPBAR.LE gsb0, 0x0 ;  /* 0x00008000000079c5 */ /* 0x000fe40000010000 */
        /* <DEDUP_REMOVED lines=8> */
[----:B------:R-:W-:Y:S03]  /*1860*/  HGMMA.64x64x8.F32.TF32 R24, gdesc[UR8], R24, gsb0 ;  /* 0x04e00000081879f0 */ /* 0x000fe60008002818 */
[----:B------:R-:W-:Y:S02]  /*1870*/  WARPGROUP.DEPBAR.LE gsb0, 0x0 ;  /* 0x00008000000079c5 */ /* 0x000fe40000010000 */
[----:B------:R-:W-:Y:S05]  /*1880*/  @!P1 BRA `(.L_x_23) ;  /* 0x0000000400249947 */ /* 0x000fea0003800000 */
[----:B------:R-:W-:Y:S02]  /*1890*/  UIADD3 UR6, UR39, 0x1, URZ ;  /* 0x0000000127067890 */ /* 0x000fe4000fffe03f */
[----:B------:R-:W-:Y:S02]  /*18a0*/  IMAD.U32 R3, RZ, RZ, UR39 ;  /* 0x00000027ff037e24 */ /* 0x000fe4000f8e00ff */
[----:B------:R-:W-:-:S04]  /*18b0*/  UISETP.NE.AND UP0, UPT, UR6, 0x9, UPT ;  /* 0x000000090600788c */ /* 0x000fc8000bf05270 */
[----:B------:R-:W-:Y:S02]  /*18c0*/  USEL UR7, URZ, 0x1, UP0 ;  /* 0x000000013f077887 */ /* 0x000fe40008000000 */
[----:B------:R-:W-:Y:S02]  /*18d0*/  USEL UR6, UR6, URZ, UP0 ;  /* 0x0000003f06067287 */ /* 0x000fe40008000000 */
[----:B------:R-:W-:-:S06]  /*18e0*/  ULOP3.LUT UR7, UR38, UR7, URZ, 0x3c, !UPT ;  /* 0x0000000726077292 */ /* 0x000fcc000f8e3c3f */
[----:B------:R-:W-:-:S07]  /*18f0*/  IMAD.U32 R7, RZ, RZ, UR7 ;  /* 0x00000007ff077e24 */ /* 0x000fce000f8e00ff */
.L_x_30:
[----:B------:R-:W-:Y:S05]  /*1900*/  @!P0 BRA `(.L_x_24) ;  /* 0x0000000000048947 */ /* 0x000fea0003800000 */
[----:B------:R-:W-:Y:S01]  /*1910*/  BPT.TRAP 0x1 ;  /* 0x000000040000795c */ /* 0x000fe20000300000 */
.L_x_24:
[----:B------:R-:W2:Y:S01]  /*1920*/  S2UR UR8, SR_CgaCtaId ;  /* 0x00000000000879c3 */ /* 0x000ea20000008800 */
[----:B------:R-:W-:Y:S01]  /*1930*/  UMOV UR7, 0x400 ;  /* 0x0000040000077882 */ /* 0x000fe20000000000 */
[----:B01----:R-:W-:Y:S01]  /*1940*/  IMAD.U32 R5, RZ, RZ, UR6 ;  /* 0x00000006ff057e24 */ /* 0x003fe2000f8e00ff */
[----:B------:R-:W-:Y:S01]  /*1950*/  SHF.L.U32 R4, R7, 0x1f, RZ ;  /* 0x0000001f07047819 */ /* 0x000fe200000006ff */
[----:B--2---:R-:W-:-:S06]  /*1960*/  ULEA UR7, UR8, UR7, 0x18 ;  /* 0x0000000708077291 */ /* 0x004fcc000f8ec03f */
[----:B------:R-:W-:-:S04]  /*1970*/  IMAD.U32 R6, RZ, RZ, UR7 ;  /* 0x00000007ff067e24 */ /* 0x000fc8000f8e00ff */
[----:B------:R-:W-:-:S04]  /*1980*/  IMAD R5, R5, 0x8, R6 ;  /* 0x0000000805057824 */ /* 0x000fc800078e0206 */
[----:B------:R0:W1:Y:S01]  /*1990*/  SYNCS.PHASECHK.TRANS64.TRYWAIT P1, [R5+URZ], R4 ;  /* 0x00000004050075a7 */ /* 0x000062000802017f */
[----:B------:R-:W-:Y:S05]  /*19a0*/  @!P0 BRA `(.L_x_25) ;  /* 0x0000000000048947 */ /* 0x000fea0003800000 */
[----:B------:R-:W-:Y:S01]  /*19b0*/  BPT.TRAP 0x1 ;  /* 0x000000040000795c */ /* 0x000fe20000300000 */
.L_x_25:
[----:B-1----:R-:W-:Y:S05]  /*19c0*/  @P1 BRA `(.L_x_26) ;  /* 0x0000000000081947 */ /* 0x002fea0003800000 */
[----:B------:R-:W1:Y:S02]  /*19d0*/  SYNCS.PHASECHK.TRANS64.TRYWAIT P1, [R5+URZ], R4 ;  /* 0x00000004050075a7 */ /* 0x000e64000802017f */
[----:B-1----:R-:W-:Y:S05]  /*19e0*/  @!P1 BRA `(.L_x_27) ;  /* 0x0000004800849947 */ /* 0x002fea0003800000 */
.L_x_26:
[----:B------:R-:W-:Y:S01]  /*19f0*/  ULEA UR7, UR6, UR4, 0xa ;  /* 0x0000000406077291 */ /* 0x000fe2000f8e503f */
[----:B------:R-:W-:Y:S01]  /*1a00*/  WARPGROUP.ARRIVE ;  /* 0x00000000000079c5 */ /* 0x000fe20000000000 */
[----:B------:R-:W-:Y:S01]  /*1a10*/  ULEA UR12, UR6, UR5, 0x9 ;  /* 0x00000005060c7291 */ /* 0x000fe2000f8e483f */
[----:B------:R-:W-:Y:S01]  /*1a20*/  UMOV UR9, 0x40000040 ;  /* 0x4000004000097882 */ /* 0x000fe20000000000 */
[----:B------:R-:W-:-:S03]  /*1a30*/  UMOV UR11, 0x40000040 ;  /* 0x40000040000b7882 */ /* 0x000fc60000000000 */
[----:B------:R-:W-:Y:S02]  /*1a40*/  UMOV UR8, UR7 ;  /* 0x0000000700087c82 */ /* 0x000fe40008000000 */
[----:B------:R-:W-:Y:S02]  /*1a50*/  UMOV UR10, UR12 ;  /* 0x0000000c000a7c82 */ /* 0x000fe40008000000 */
[----:B------:R-:W-:Y:S01]  /*1a60*/  HGMMA.64x64x8.F32.TF32 R24, gdesc[UR8], R24, gsb0 ;  /* 0x04e00000081879f0 */ /* 0x000fe20008002818 */
        /* <DEDUP_REMOVED lines=23> */
[----:B------:R-:W-:Y:S01]  /*1be0*/  BPT.TRAP 0x1 ;  /* 0x000000040000795c */ /* 0x000fe20000300000 */
.L_x_28:
[----:B------:R-:W-:-:S13]  /*1bf0*/  ISETP.NE.AND P1, PT, R23, RZ, PT ;  /* 0x000000ff1700720c */ /* 0x000fda0003f25270 */
[----:B01----:R-:W-:-:S04]  /*1c00*/  @P1 IMAD R4, R3, 0x8, R6 ;  /* 0x0000000803041824 */ /* 0x003fc800078e0206 */
[----:B------:R-:W-:-:S05]  /*1c10*/  @P1 VIADD R5, R4, 0x48 ;  /* 0x0000004804051836 */ /* 0x000fca0000000000 */
[----:B------:R-:W-:-:S04]  /*1c20*/  @P1 PRMT R5, R22, 0x654, R5 ;  /* 0x0000065416051816 */ /* 0x000fc80000000005 */
[----:B------:R0:W-:Y:S01]  /*1c30*/  @P1 SYNCS.ARRIVE.TRANS64.RED.A1T0 RZ, [R5+URZ], RZ ;  /* 0x000000ff05ff19a7 */ /* 0x0001e2000810043f */
[----:B------:R-:W-:-:S13]  /*1c40*/  ISETP.GT.U32.AND P1, PT, R19, 0x1, PT ;  /* 0x000000011300780c */ /* 0x000fda0003f24070 */
[----:B0-----:R-:W-:Y:S05]  /*1c50*/  @P1 BRA `(.L_x_29) ;  /* 0x0000000000041947 */ /* 0x001fea0003800000 */
[----:B------:R-:W-:Y:S01]  /*1c60*/  BPT.TRAP 0x1 ;  /* 0x000000040000795c */ /* 0x000fe20000300000 */
.L_x_29:
[----:B------:R-:W-:Y:S01]  /*1c70*/  UIADD3 UR6, UR6, 0x1, URZ ;  /* 0x0000000106067890 */ /* 0x000fe2000fffe03f */
[C---:B------:R-:W-:Y:S01]  /*1c80*/  ISETP.GT.AND P2, PT, R0.reuse, 0x1, PT ;  /* 0x000000010000780c */ /* 0x040fe20003f44270 */
[----:B------:R-:W-:Y:S02]  /*1c90*/  VIADD R3, R3, 0x1 ;  /* 0x0000000103037836 */ /* 0x000fe40000000000 */
[----:B------:R-:W-:Y:S01]  /*1ca0*/  UISETP.NE.AND UP0, UPT, UR6, 0x9, UPT ;  /* 0x000000090600788c */ /* 0x000fe2000bf05270 */
[----:B------:R-:W-:Y:S02]  /*1cb0*/  VIADD R0, R0, 0xffffffff ;  /* 0xffffffff00007836 */ /* 0x000fe40000000000 */
[C---:B------:R-:W-:Y:S01]  /*1cc0*/  ISETP.NE.AND P1, PT, R3.reuse, 0x9, PT ;  /* 0x000000090300780c */ /* 0x040fe20003f25270 */
[----:B------:R-:W-:Y:S02]  /*1cd0*/  USEL UR7, URZ, 0x1, UP0 ;  /* 0x000000013f077887 */ /* 0x000fe40008000000 */
[----:B------:R-:W-:Y:S01]  /*1ce0*/  USEL UR6, UR6, URZ, UP0 ;  /* 0x0000003f06067287 */ /* 0x000fe20008000000 */
[----:B------:R-:W-:-:S03]  /*1cf0*/  SEL R3, R3, RZ, P1 ;  /* 0x000000ff03037207 */ /* 0x000fc60000800000 */
[----:B------:R-:W-:Y:S01]  /*1d00*/  LOP3.LUT R7, R7, UR7, RZ, 0x3c, !PT ;  /* 0x0000000707077c12 */ /* 0x000fe2000f8e3cff */
[----:B------:R-:W-:Y:S07]  /*1d10*/  @P2 BRA `(.L_x_30) ;  /* 0xfffffff800f82947 */ /* 0x000fee000383ffff */
.L_x_23:
[----:B------:R-:W2:Y:S02]  /*1d20*/  LDC R0, c[0x0][0x28c] ;  /* 0x0000a300ff007b82 */ /* 0x000ea40000000800 */
[----:B--2---:R-:W-:-:S13]  /*1d30*/  ISETP.GE.AND P1, PT, R0, 0x1, PT ;  /* 0x000000010000780c */ /* 0x004fda0003f26270 */
[----:B------:R-:W-:Y:S05]  /*1d40*/  @!P1 BRA `(.L_x_31) ;  /* 0x0000000000509947 */ /* 0x000fea0003800000 */
[----:B------:R-:W-:Y:S05]  /*1d50*/  @!P0 BRA `(.L_x_32) ;  /* 0x0000000000048947 */ /* 0x000fea0003800000 */
[----:B------:R-:W-:Y:S01]  /*1d60*/  BPT.TRAP 0x1 ;  /* 0x000000040000795c */ /* 0x000fe20000300000 */
.L_x_32:
[----:B------:R-:W-:Y:S01]  /*1d70*/  ISETP.NE.AND P0, PT, R23, RZ, PT ;  /* 0x000000ff1700720c */ /* 0x000fe20003f05270 */
[----:B------:R-:W-:Y:S01]  /*1d80*/  BSSY B0, `(.L_x_33) ;  /* 0x000000e000007945 */ /* 0x000fe20003800000 */
[----:B------:R-:W-:-:S11]  /*1d90*/  ISETP.GT.U32.AND P1, PT, R19, 0x1, PT ;  /* 0x000000011300780c */ /* 0x000fd60003f24070 */
[----:B------:R-:W-:Y:S05]  /*1da0*/  @!P0 BRA `(.L_x_34) ;  /* 0x00000000002c8947 */ /* 0x000fea0003800000 */
[----:B------:R-:W-:-:S04]  /*1db0*/  UISETP.LT.AND UP0, UPT, UR40, 0x1, UPT ;  /* 0x000000012800788c */ /* 0x000fc8000bf01270 */
[----:B------:R-:W-:-:S04]  /*1dc0*/  USEL UR6, UR40, 0x1, UP0 ;  /* 0x0000000128067887 */ /* 0x000fc80008000000 */
[----:B------:R-:W-:-:S04]  /*1dd0*/  UIADD3 UR6, UR39, UR40, -UR6 ;  /* 0x0000002827067290 */ /* 0x000fc8000fffe806 */
[----:B------:R-:W-:-:S04]  /*1de0*/  UIMAD.WIDE.U32 UR4, UR6, 0x38e38e39, URZ ;  /* 0x38e38e39060478a5 */ /* 0x000fc8000f8e003f */
[----:B------:R-:W-:-:S04]  /*1df0*/  USHF.R.U32.HI UR4, URZ, 0x1, UR5 ;  /* 0x000000013f047899 */ /* 0x000fc80008011605 */
[----:B------:R-:W-:-:S06]  /*1e00*/  UIMAD UR6, UR4, -0x9, UR6 ;  /* 0xfffffff7040678a4 */ /* 0x000fcc000f8e0206 */
[----:B------:R-:W-:-:S04]  /*1e10*/  IMAD.U32 R3, RZ, RZ, UR6 ;  /* 0x00000006ff037e24 */ /* 0x000fc8000f8e00ff */
[----:B------:R-:W-:-:S04]  /*1e20*/  IMAD R0, R3, 0x8, R6 ;  /* 0x0000000803007824 */ /* 0x000fc800078e0206 */
[----:B------:R-:W-:-:S05]  /*1e30*/  VIADD R3, R0, 0x48 ;  /* 0x0000004800037836 */ /* 0x000fca0000000000 */
[----:B------:R-:W-:-:S04]  /*1e40*/  PRMT R3, R22, 0x654, R3 ;  /* 0x0000065416037816 */ /* 0x000fc80000000003 */
[----:B------:R2:W-:Y:S03]  /*1e50*/  SYNCS.ARRIVE.TRANS64.RED.A1T0 RZ, [R3+URZ], RZ ;  /* 0x000000ff03ff79a7 */ /* 0x0005e6000810043f */
.L_x_34:
[----:B------:R-:W-:Y:S05]  /*1e60*/  BSYNC B0 ;  /* 0x0000000000007941 */ /* 0x000fea0003800000 */
.L_x_33:
[----:B------:R-:W-:Y:S05]  /*1e70*/  @P1 BRA `(.L_x_31) ;  /* 0x0000000000041947 */ /* 0x000fea0003800000 */
[----:B------:R-:W-:Y:S01]  /*1e80*/  BPT.TRAP 0x1 ;  /* 0x000000040000795c */ /* 0x000fe20000300000 */
.L_x_31:
[----:B------:R-:W3:Y:S01]  /*1e90*/  LDC R6, c[0x0][0x288] ;  /* 0x0000a200ff067b82 */ /* 0x000ee20000000800 */
[--C-:B------:R-:W-:Y:S01]  /*1ea0*/  SHF.R.U32.HI R0, RZ, 0x2, R18.reuse ;  /* 0x00000002ff007819 */ /* 0x100fe20000011612 */
[----:B------:R-:W-:Y:S01]  /*1eb0*/  IMAD.SHL.U32 R61, R61, 0x40, RZ ;  /* 0x000000403d3d7824 */ /* 0x000fe200078e00ff */
[----:B01----:R-:W-:Y:S01]  /*1ec0*/  SHF.R.U32.HI R5, RZ, 0x7, R18 ;  /* 0x00000007ff057819 */ /* 0x003fe20000011612 */
[----:B------:R-:W-:Y:S01]  /*1ed0*/  UIADD3 UR39, UR40, UR39, URZ ;  /* 0x0000002728277290 */ /* 0x000fe2000fffe03f */
[----:B--2---:R-:W-:Y:S01]  /*1ee0*/  LOP3.LUT R3, R0, 0x7, RZ, 0xc0, !PT ;  /* 0x0000000700037812 */ /* 0x004fe200078ec0ff */
[C---:B------:R-:W-:Y:S01]  /*1ef0*/  IMAD.SHL.U32 R10, R18.reuse, 0x2, RZ ;  /* 0x00000002120a7824 */ /* 0x040fe200078e00ff */
[----:B------:R-:W-:Y:S01]  /*1f00*/  LOP3.LUT R0, R5, 0x1, RZ, 0xc0, !PT ;  /* 0x0000000105007812 */ /* 0x000fe200078ec0ff */
[----:B------:R-:W-:Y:S01]  /*1f10*/  UISETP.GT.U32.AND UP0, UPT, UR39, 0x8, UPT ;  /* 0x000000082700788c */ /* 0x000fe2000bf04070 */
[C---:B------:R-:W-:Y:S01]  /*1f20*/  LOP3.LUT R5, R18.reuse, 0x3, RZ, 0xc0, !PT ;  /* 0x0000000312057812 */ /* 0x040fe200078ec0ff */
[----:B------:R-:W-:Y:S01]  /*1f30*/  ULDC UR7, c[0x0][0x284] ;  /* 0x0000a10000077ab9 */ /* 0x000fe20000000800 */
[----:B------:R-:W-:Y:S01]  /*1f40*/  LOP3.LUT R4, R18, 0x60, RZ, 0xc0, !PT ;  /* 0x0000006012047812 */ /* 0x000fe200078ec0ff */
[----:B------:R-:W-:Y:S01]  /*1f50*/  IMAD.SHL.U32 R8, R0, 0x40, RZ ;  /* 0x0000004000087824 */ /* 0x000fe200078e00ff */
[----:B------:R-:W-:Y:S01]  /*1f60*/  UISETP.LT.U32.AND UP0, UPT, UR40, 0x9, UP0 ;  /* 0x000000092800788c */ /* 0x000fe20008701070 */
[----:B------:R-:W-:Y:S01]  /*1f70*/  SHF.R.S32.HI R15, RZ, 0x1f, R59 ;  /* 0x0000001fff0f7819 */ /* 0x000fe2000001143b */
[----:B------:R-:W-:Y:S01]  /*1f80*/  UISETP.GE.U32.AND UP1, UPT, UR40, 0x9, UPT ;  /* 0x000000092800788c */ /* 0x000fe2000bf26070 */
[----:B------:R-:W-:Y:S01]  /*1f90*/  SHF.R.U32.HI R4, RZ, 0x1, R4 ;  /* 0x00000001ff047819 */ /* 0x000fe20000011604 */
[----:B------:R-:W-:Y:S01]  /*1fa0*/  ULDC.64 UR8, c[0x0][0x5d0] ;  /* 0x0001740000087ab9 */ /* 0x000fe20000000a00 */
[C---:B------:R-:W-:Y:S01]  /*1fb0*/  LOP3.LUT R10, R61.reuse, 0x6, R10, 0xf8, !PT ;  /* 0x000000063d0a7812 */ /* 0x040fe200078ef80a */
[----:B------:R-:W-:Y:S01]  /*1fc0*/  UIMAD.WIDE.U32 UR4, UR39, 0x38e38e39, URZ ;  /* 0x38e38e39270478a5 */ /* 0x000fe2000f8e003f */
[--C-:B------:R-:W-:Y:S01]  /*1fd0*/  IADD3 R7, RZ, -R4, -R3.reuse ;  /* 0x80000004ff077210 */ /* 0x100fe20007ffe803 */
[----:B------:R-:W-:Y:S01]  /*1fe0*/  USEL UR6, URZ, 0x1, !UP0 ;  /* 0x000000013f067887 */ /* 0x000fe2000c000000 */
[----:B------:R-:W-:Y:S01]  /*1ff0*/  LOP3.LUT R3, R8, 0x40, R3, 0xe2, !PT ;  /* 0x0000004008037812 */ /* 0x000fe200078ee203 */
[C---:B------:R-:W-:Y:S01]  /*2000*/  IMAD.WIDE R8, R60.reuse, 0x80, RZ ;  /* 0x000000803c087825 */ /* 0x040fe200078e02ff */
[----:B---3--:R-:W-:Y:S01]  /*2010*/  ISETP.GE.AND P0, PT, R61, R6, PT ;  /* 0x000000063d00720c */ /* 0x008fe20003f06270 */
[----:B------:R-:W-:Y:S01]  /*2020*/  USHF.R.U32.HI UR4, URZ, 0x1, UR5 ;  /* 0x000000013f047899 */ /* 0x000fe20008011605 */
[----:B------:R-:W-:Y:S01]  /*2030*/  SHF.R.S32.HI R11, RZ, 0x1f, R10 ;  /* 0x0000001fff0b7819 */ /* 0x000fe2000001140a */
[----:B------:R-:W-:Y:S01]  /*2040*/  IMAD R12, R5, -0x2, R6 ;  /* 0xfffffffe050c7824 */ /* 0x000fe200078e0206 */
[----:B------:R-:W-:Y:S01]  /*2050*/  ULOP3.LUT UR38, UR38, UR6, URZ, 0x3c, !UPT ;  /* 0x0000000626267292 */ /* 0x000fe2000f8e3c3f */
[----:B------:R-:W-:Y:S01]  /*2060*/  IMAD.SHL.U32 R5, R60, 0x80, RZ ;  /* 0x000000803c057824 */ /* 0x000fe200078e00ff */
[----:B------:R-:W-:Y:S01]  /*2070*/  LOP3.LUT R73, R8, R3, R4, 0xfe, !PT ;  /* 0x0000000308497212 */ /* 0x000fe200078efe04 */
[----:B------:R-:W-:Y:S01]  /*2080*/  IMAD R6, R15, UR8, RZ ;  /* 0x000000080f067c24 */ /* 0x000fe2000f8e02ff */
[----:B------:R-:W-:Y:S01]  /*2090*/  UIMAD UR39, UR4, -0x9, UR39 ;  /* 0xfffffff7042778a4 */ /* 0x000fe2000f8e0227 */
[----:B------:R-:W-:Y:S01]  /*20a0*/  IMAD R0, R0, -0x40, R7 ;  /* 0xffffffc000007824 */ /* 0x000fe200078e0207 */
[----:B------:R-:W-:Y:S01]  /*20b0*/  ISETP.GE.OR P0, PT, R5, UR7, P0 ;  /* 0x0000000705007c0c */ /* 0x000fe20008706670 */
[C---:B------:R-:W-:Y:S01]  /*20c0*/  IMAD R13, R59.reuse, UR9, R6 ;  /* 0x000000093b0d7c24 */ /* 0x040fe2000f8e0206 */
[----:B------:R-:W-:Y:S01]  /*20d0*/  @UP1 ULOP3.LUT UR38, UR38, 0x1, UR4, 0x78, !UPT ;  /* 0x0000000126261892 */ /* 0x000fe2000f8e7804 */
[----:B------:R-:W-:Y:S01]  /*20e0*/  IMAD.WIDE.U32 R6, R59, UR8, R10 ;  /* 0x000000083b067c25 */ /* 0x000fe2000f8e000a */
[----:B------:R-:W-:-:S03]  /*20f0*/  IADD3 R3, -R5, UR7, R0 ;  /* 0x0000000705037c10 */ /* 0x000fc6000fffe100 */
[----:B------:R-:W-:Y:S02]  /*2100*/  IMAD.IADD R7, R7, 0x1, R13 ;  /* 0x0000000107077824 */ /* 0x000fe400078e020d */
[----:B------:R-:W-:Y:S02]  /*2110*/  IMAD.IADD R4, R12, 0x1, -R61 ;  /* 0x000000010c047824 */ /* 0x000fe400078e0a3d */
[----:B------:R-:W-:Y:S02]  /*2120*/  IMAD.MOV.U32 R0, RZ, RZ, -0x1 ;  /* 0xffffffffff007424 */ /* 0x000fe400078e00ff */
[----:B------:R-:W-:Y:S05]  /*2130*/  @P0 BRA `(.L_x_35) ;  /* 0x0000002000980947 */ /* 0x000fea0003800000 */
[----:B------:R-:W0:Y:S01]  /*2140*/  LDC.64 R66, c[0x0][0x5c8] ;  /* 0x00017200ff427b82 */ /* 0x000e220000000a00 */
[----:B-----5:R-:W-:Y:S01]  /*2150*/  FSETP.NEU.AND P0, PT, R57, RZ, PT ;  /* 0x000000ff3900720b */ /* 0x020fe20003f0d000 */
[----:B------:R-:W-:Y:S01]  /*2160*/  BSSY B0, `(.L_x_35) ;  /* 0x0000223000007945 */ /* 0x000fe20003800000 */
[----:B------:R-:W-:-:S04]  /*2170*/  ISETP.GT.AND P1, PT, R4, RZ, PT ;  /* 0x000000ff0400720c */ /* 0x000fc80003f24270 */
[----:B------:R-:W-:Y:S01]  /*2180*/  ISETP.GT.AND P2, PT, R3, RZ, P1 ;  /* 0x000000ff0300720c */ /* 0x000fe20000f44270 */
[-C--:B0-----:R-:W-:Y:S02]  /*2190*/  IMAD R12, R9, R66.reuse, RZ ;  /* 0x00000042090c7224 */ /* 0x081fe400078e02ff */
[----:B------:R-:W-:-:S04]  /*21a0*/  IMAD.WIDE.U32 R60, R73, R66, R6 ;  /* 0x00000042493c7225 */ /* 0x000fc800078e0006 */
[----:B------:R-:W-:-:S04]  /*21b0*/  IMAD R5, R73, R67, R12 ;  /* 0x0000004349057224 */ /* 0x000fc800078e020c */
[----:B------:R-:W-:Y:S01]  /*21c0*/  IMAD.IADD R75, R61, 0x1, R5 ;  /* 0x000000013d4b7824 */ /* 0x000fe200078e0205 */
[----:B------:R-:W-:Y:S06]  /*21d0*/  @!P0 BRA `(.L_x_36) ;  /* 0x0000001400dc8947 */ /* 0x000fec0003800000 */
[----:B------:R-:W0:Y:S01]  /*21e0*/  LDC.64 R64, c[0x0][0x5b8] ;  /* 0x00016e00ff407b82 */ /* 0x000e220000000a00 */
[----:B------:R-:W-:-:S07]  /*21f0*/  ULDC.64 UR4, c[0x0][0x5c0] ;  /* 0x0001700000047ab9 */ /* 0x000fce0000000a00 */
[----:B------:R-:W1:Y:S08]  /*2200*/  LDC.64 R68, c[0x0][0x5b0] ;  /* 0x00016c00ff447b82 */ /* 0x000e700000000a00 */
[----:B------:R-:W2:Y:S01]  /*2210*/  LDC.64 R70, c[0x0][0x5a8] ;  /* 0x00016a00ff467b82 */ /* 0x000ea20000000a00 */
[-C--:B0-----:R-:W-:Y:S02]  /*2220*/  IMAD R6, R15, R64.reuse, RZ ;  /* 0x000000400f067224 */ /* 0x081fe400078e02ff */
[----:B------:R-:W-:-:S04]  /*2230*/  IMAD.WIDE.U32 R62, R59, R64, R10 ;  /* 0x000000403b3e7225 */ /* 0x000fc800078e000a */
[----:B------:R-:W-:Y:S02]  /*2240*/  IMAD R61, R59, R65, R6 ;  /* 0x000000413b3d7224 */ /* 0x000fe400078e0206 */
[-C--:B-1----:R-:W-:Y:S02]  /*2250*/  IMAD R8, R9, R68.reuse, RZ ;  /* 0x0000004409087224 */ /* 0x082fe400078e02ff */
[----:B------:R-:W-:Y:S02]  /*2260*/  IMAD.IADD R13, R63, 0x1, R61 ;  /* 0x000000013f0d7824 */ /* 0x000fe400078e023d */
[----:B------:R-:W-:Y:S02]  /*2270*/  IMAD.MOV.U32 R12, RZ, RZ, R62 ;  /* 0x000000ffff0c7224 */ /* 0x000fe400078e003e */
[C---:B------:R-:W-:Y:S02]  /*2280*/  IMAD R65, R73.reuse, R69, R8 ;  /* 0x0000004549417224 */ /* 0x040fe400078e0208 */
[----:B------:R-:W-:-:S04]  /*2290*/  IMAD.WIDE.U32 R6, R73, R68, R12 ;  /* 0x0000004449067225 */ /* 0x000fc800078e000c */
[----:B------:R-:W-:Y:S01]  /*22a0*/  IMAD.IADD R5, R7, 0x1, R65 ;  /* 0x0000000107057824 */ /* 0x000fe200078e0241 */
[----:B--2---:R-:W-:-:S04]  /*22b0*/  LEA R14, P0, R6, R70, 0x2 ;  /* 0x00000046060e7211 */ /* 0x004fc800078010ff */
[----:B------:R-:W-:-:S05]  /*22c0*/  LEA.HI.X R15, R6, R71, R5, 0x2, P0 ;  /* 0x00000047060f7211 */ /* 0x000fca00000f1405 */
[----:B------:R0:W2:Y:S01]  /*22d0*/  @P2 LDG.E.LTC128B R5, desc[UR36][R14.64] ;  /* 0x000000240e052981 */ /* 0x0000a2000c1e1920 */
[----:B------:R-:W-:Y:S01]  /*22e0*/  ISETP.GT.AND P0, PT, R4, 0x1, PT ;  /* 0x000000010400780c */ /* 0x000fe20003f04270 */
[----:B------:R-:W-:Y:S01]  /*22f0*/  IMAD.WIDE.U32 R6, R73, R68, R10 ;  /* 0x0000004449067225 */ /* 0x000fe200078e000a */
[----:B------:R-:W-:Y:S03]  /*2300*/  BSSY B1, `(.L_x_37) ;  /* 0x0000013000017945 */ /* 0x000fe60003800000 */
[----:B------:R-:W-:Y:S02]  /*2310*/  IMAD.IADD R7, R65, 0x1, R7 ;  /* 0x0000000141077824 */ /* 0x000fe400078e0207 */
[----:B------:R-:W-:Y:S01]  /*2320*/  IMAD.WIDE.U32 R20, R59, R64, R6 ;  /* 0x000000403b147225 */ /* 0x000fe200078e0006 */
[----:B0-----:R-:W-:-:S03]  /*2330*/  SHF.L.U64.HI R15, R68, 0x3, R69 ;  /* 0x00000003440f7819 */ /* 0x001fc60000010245 */
[----:B------:R-:W-:Y:S01]  /*2340*/  IMAD.IADD R7, R61, 0x1, R21 ;  /* 0x000000013d077824 */ /* 0x000fe200078e0215 */
[----:B------:R-:W-:Y:S01]  /*2350*/  LEA R6, P4, R20, R70, 0x2 ;  /* 0x0000004614067211 */ /* 0x000fe200078810ff */
[----:B------:R-:W-:-:S03]  /*2360*/  IMAD.SHL.U32 R14, R68, 0x8, RZ ;  /* 0x00000008440e7824 */ /* 0x000fc600078e00ff */
[----:B------:R-:W-:Y:S01]  /*2370*/  LEA.HI.X R7, R20, R71, R7, 0x2, P4 ;  /* 0x0000004714077211 */ /* 0x000fe200020f1407 */
[----:B------:R-:W-:Y:S01]  /*2380*/  IMAD.WIDE.U32 R20, R73, R68, R14 ;  /* 0x0000004449147225 */ /* 0x000fe200078e000e */
[----:B--2---:R-:W-:-:S05]  /*2390*/  LOP3.LUT R8, R5, 0xffffe000, RZ, 0xc0, !PT ;  /* 0xffffe00005087812 */ /* 0x004fca00078ec0ff */
[----:B------:R-:W-:Y:S01]  /*23a0*/  FMUL R9, R8, R57 ;  /* 0x0000003908097220 */ /* 0x000fe20000400000 */
[----:B------:R-:W-:-:S03]  /*23b0*/  LEA R8, P3, R60, UR4, 0x2 ;  /* 0x000000043c087c11 */ /* 0x000fc6000f8610ff */
[----:B------:R-:W-:Y:S01]  /*23c0*/  FFMA R77, R24, R56, R9 ;  /* 0x00000038184d7223 */ /* 0x000fe20000000009 */
[----:B------:R-:W-:Y:S02]  /*23d0*/  LEA.HI.X R9, R60, UR5, R75, 0x2, P3 ;  /* 0x000000053c097c11 */ /* 0x000fe400098f144b */
[----:B------:R-:W-:Y:S02]  /*23e0*/  ISETP.GT.AND P3, PT, R3, RZ, P0 ;  /* 0x000000ff0300720c */ /* 0x000fe40000764270 */
[----:B------:R-:W-:-:S05]  /*23f0*/  F2FP.TF32.F32.PACK_B R77, R77 ;  /* 0x0000004dff4d723e */ /* 0x000fca00024050ff */
[----:B------:R0:W-:Y:S06]  /*2400*/  @P2 STG.E desc[UR36][R8.64], R77 ;  /* 0x0000004d08002986 */ /* 0x0001ec000c101924 */
[----:B------:R-:W-:Y:S05]  /*2410*/  @!P3 BRA `(.L_x_38) ;  /* 0x000000000004b947 */ /* 0x000fea0003800000 */
[----:B------:R1:W5:Y:S02]  /*2420*/  LDG.E.LTC128B R5, desc[UR36][R6.64+0x4] ;  /* 0x0000042406057981 */ /* 0x000364000c1e1920 */
.L_x_38:
[----:B------:R-:W-:Y:S05]  /*2430*/  BSYNC B1 ;  /* 0x0000000000017941 */ /* 0x000fea0003800000 */
.L_x_37:
[----:B-----5:R-:W-:Y:S01]  /*2440*/  LOP3.LUT R12, R5, 0xffffe000, RZ, 0xc0, !PT ;  /* 0xffffe000050c7812 */ /* 0x020fe200078ec0ff */
[----:B------:R-:W-:Y:S01]  /*2450*/  IMAD.IADD R65, R65, 0x1, R21 ;  /* 0x0000000141417824 */ /* 0x000fe200078e0215 */
[----:B------:R-:W-:Y:S01]  /*2460*/  IADD3 R62, P2, R62, R20, RZ ;  /* 0x000000143e3e7210 */ /* 0x000fe20007f5e0ff */
[----:B------:R-:W-:Y:S01]  /*2470*/  IMAD.MOV.U32 R24, RZ, RZ, R5 ;  /* 0x000000ffff187224 */ /* 0x000fe200078e0005 */
[----:B------:R-:W-:Y:S01]  /*2480*/  ISETP.GT.AND P1, PT, R3, 0x8, P1 ;  /* 0x000000080300780c */ /* 0x000fe20000f24270 */
[----:B------:R-:W-:Y:S02]  /*2490*/  FMUL R12, R12, R57 ;  /* 0x000000390c0c7220 */ /* 0x000fe40000400000 */
[----:B------:R-:W-:Y:S01]  /*24a0*/  IMAD.X R13, R65, 0x1, R13, P2 ;  /* 0x00000001410d7824 */ /* 0x000fe200010e060d */
[----:B------:R-:W-:Y:S01]  /*24b0*/  LEA R14, P2, R62, R70, 0x2 ;  /* 0x000000463e0e7211 */ /* 0x000fe200078410ff */
[----:B------:R-:W-:-:S03]  /*24c0*/  FFMA R25, R25, R56, R12 ;  /* 0x0000003819197223 */ /* 0x000fc6000000000c */
[----:B------:R-:W-:Y:S02]  /*24d0*/  LEA.HI.X R15, R62, R71, R13, 0x2, P2 ;  /* 0x000000473e0f7211 */ /* 0x000fe400010f140d */
[----:B------:R-:W-:-:S05]  /*24e0*/  F2FP.TF32.F32.PACK_B R25, R25 ;  /* 0x00000019ff19723e */ /* 0x000fca00024050ff */
[----:B------:R2:W-:Y:S04]  /*24f0*/  @P3 STG.E desc[UR36][R8.64+0x4], R25 ;  /* 0x0000041908003986 */ /* 0x0005e8000c101924 */
[----:B------:R-:W3:Y:S01]  /*2500*/  @P1 LDG.E.LTC128B R24, desc[UR36][R14.64] ;  /* 0x000000240e181981 */ /* 0x000ee2000c1e1920 */
[----:B------:R-:W-:Y:S01]  /*2510*/  IADD3 R20, P2, R10, R20, RZ ;  /* 0x000000140a147210 */ /* 0x000fe20007f5e0ff */
[----:B------:R-:W-:Y:S01]  /*2520*/  BSSY B1, `(.L_x_39) ;  /* 0x0000011000017945 */ /* 0x000fe20003800000 */
[----:B------:R-:W-:-:S03]  /*2530*/  ISETP.GT.AND P0, PT, R3, 0x8, P0 ;  /* 0x000000080300780c */ /* 0x000fc60000704270 */
[----:B------:R-:W-:Y:S01]  /*2540*/  IMAD.X R21, R11, 0x1, R65, P2 ;  /* 0x000000010b157824 */ /* 0x000fe200010e0641 */
[C---:B------:R-:W-:Y:S02]  /*2550*/  SHF.L.U64.HI R11, R66.reuse, 0x5, R67 ;  /* 0x00000005420b7819 */ /* 0x040fe40000010243 */
[----:B------:R-:W-:Y:S01]  /*2560*/  LEA R12, P2, R66, R8, 0x5 ;  /* 0x00000008420c7211 */ /* 0x000fe200078428ff */
[----:B------:R-:W-:-:S04]  /*2570*/  IMAD.WIDE.U32 R20, R59, R64, R20 ;  /* 0x000000403b147225 */ /* 0x000fc800078e0014 */
[----:B------:R-:W-:Y:S01]  /*2580*/  IMAD.X R13, R11, 0x1, R9, P2 ;  /* 0x000000010b0d7824 */ /* 0x000fe200010e0609 */
[----:B---3--:R-:W-:-:S05]  /*2590*/  LOP3.LUT R10, R24, 0xffffe000, RZ, 0xc0, !PT ;  /* 0xffffe000180a7812 */ /* 0x008fca00078ec0ff */
[----:B------:R-:W-:Y:S01]  /*25a0*/  FMUL R5, R10, R57 ;  /* 0x000000390a057220 */ /* 0x000fe20000400000 */
[----:B------:R-:W-:-:S03]  /*25b0*/  LEA R10, P3, R20, R70, 0x2 ;  /* 0x00000046140a7211 */ /* 0x000fc600078610ff */
[----:B------:R-:W-:Y:S01]  /*25c0*/  FFMA R59, R26, R56, R5 ;  /* 0x000000381a3b7223 */ /* 0x000fe20000000005 */
[----:B------:R-:W-:-:S04]  /*25d0*/  IMAD.IADD R5, R61, 0x1, R21 ;  /* 0x000000013d057824 */ /* 0x000fc800078e0215 */
[----:B------:R-:W-:Y:S02]  /*25e0*/  F2FP.TF32.F32.PACK_B R59, R59 ;  /* 0x0000003bff3b723e */ /* 0x000fe400024050ff */
[----:B------:R-:W-:-:S03]  /*25f0*/  LEA.HI.X R11, R20, R71, R5, 0x2, P3 ;  /* 0x00000047140b7211 */ /* 0x000fc600018f1405 */
[----:B------:R2:W-:Y:S01]  /*2600*/  @P1 STG.E desc[UR36][R12.64], R59 ;  /* 0x0000003b0c001986 */ /* 0x0005e2000c101924 */
[----:B------:R-:W-:Y:S05]  /*2610*/  @!P0 BRA `(.L_x_40) ;  /* 0x0000000000048947 */ /* 0x000fea0003800000 */
[----:B------:R3:W5:Y:S02]  /*2620*/  LDG.E.LTC128B R24, desc[UR36][R10.64+0x4] ;  /* 0x000004240a187981 */ /* 0x000764000c1e1920 */
.L_x_40:
[----:B------:R-:W-:Y:S05]  /*2630*/  BSYNC B1 ;  /* 0x0000000000017941 */ /* 0x000fea0003800000 */
.L_x_39:
[----:B-----5:R-:W-:Y:S01]  /*2640*/  LOP3.LUT R14, R24, 0xffffe000, RZ, 0xc0, !PT ;  /* 0xffffe000180e7812 */ /* 0x020fe200078ec0ff */
[----:B------:R-:W-:Y:S01]  /*2650*/  BSSY B1, `(.L_x_41) ;  /* 0x0000009000017945 */ /* 0x000fe20003800000 */
[----:B------:R-:W-:-:S03]  /*2660*/  ISETP.GT.AND P1, PT, R4, 0x8, PT ;  /* 0x000000080400780c */ /* 0x000fc60003f24270 */
[----:B------:R-:W-:Y:S01]  /*2670*/  FMUL R14, R14, R57 ;  /* 0x000000390e0e7220 */ /* 0x000fe20000400000 */
[----:B------:R-:W-:-:S03]  /*2680*/  ISETP.GT.AND P2, PT, R3, RZ, P1 ;  /* 0x000000ff0300720c */ /* 0x000fc60000f44270 */
[----:B------:R-:W-:-:S05]  /*2690*/  FFMA R27, R27, R56, R14 ;  /* 0x000000381b1b7223 */ /* 0x000fca000000000e */
[----:B------:R-:W-:-:S05]  /*26a0*/  F2FP.TF32.F32.PACK_B R27, R27 ;  /* 0x0000001bff1b723e */ /* 0x000fca00024050ff */
[----:B------:R4:W-:Y:S01]  /*26b0*/  @P0 STG.E desc[UR36][R12.64+0x4], R27 ;  /* 0x0000041b0c000986 */ /* 0x0009e2000c101924 */
[----:B------:R-:W-:Y:S05]  /*26c0*/  @!P2 BRA `(.L_x_42) ;  /* 0x000000000004a947 */ /* 0x000fea0003800000 */
[----:B------:R0:W5:Y:S02]  /*26d0*/  LDG.E.LTC128B R24, desc[UR36][R6.64+0x20] ;  /* 0x0000202406187981 */ /* 0x000164000c1e1920 */
.L_x_42:
[----:B------:R-:W-:Y:S05]  /*26e0*/  BSYNC B1 ;  /* 0x0000000000017941 */ /* 0x000fea0003800000 */
.L_x_41:
        /* <DEDUP_REMOVED lines=10> */
.L_x_44:
[----:B------:R-:W-:Y:S05]  /*2790*/  BSYNC B1 ;  /* 0x0000000000017941 */ /* 0x000fea0003800000 */
.L_x_43:
[----:B-----5:R-:W-:Y:S01]  /*27a0*/  LOP3.LUT R14, R24, 0xffffe000, RZ, 0xc0, !PT ;  /* 0xffffe000180e7812 */ /* 0x020fe200078ec0ff */
[----:B------:R-:W-:Y:S01]  /*27b0*/  BSSY B1, `(.L_x_45) ;  /* 0x0000008000017945 */ /* 0x000fe20003800000 */
[----:B------:R-:W-:-:S03]  /*27c0*/  ISETP.GT.AND P1, PT, R3, 0x8, P1 ;  /* 0x000000080300780c */ /* 0x000fc60000f24270 */
[----:B------:R-:W-:-:S04]  /*27d0*/  FMUL R14, R14, R57 ;  /* 0x000000390e0e7220 */ /* 0x000fc80000400000 */
[----:B------:R-:W-:-:S05]  /*27e0*/  FFMA R29, R29, R56, R14 ;  /* 0x000000381d1d7223 */ /* 0x000fca000000000e */
[----:B------:R-:W-:-:S05]  /*27f0*/  F2FP.TF32.F32.PACK_B R29, R29 ;  /* 0x0000001dff1d723e */ /* 0x000fca00024050ff */
[----:B------:R0:W-:Y:S01]  /*2800*/  @P3 STG.E desc[UR36][R8.64+0x24], R29 ;  /* 0x0000241d08003986 */ /* 0x0001e2000c101924 */
[----:B------:R-:W-:Y:S05]  /*2810*/  @!P1 BRA `(.L_x_46) ;  /* 0x0000000000049947 */ /* 0x000fea0003800000 */
[----:B------:R0:W5:Y:S02]  /*2820*/  LDG.E.LTC128B R24, desc[UR36][R10.64+0x20] ;  /* 0x000020240a187981 */ /* 0x000164000c1e1920 */
.L_x_46:
[----:B------:R-:W-:Y:S05]  /*2830*/  BSYNC B1 ;  /* 0x0000000000017941 */ /* 0x000fea0003800000 */
.L_x_45:
[----:B-----5:R-:W-:Y:S01]  /*2840*/  LOP3.LUT R14, R24, 0xffffe000, RZ, 0xc0, !PT ;  /* 0xffffe000180e7812 */ /* 0x020fe200078ec0ff */
[----:B------:R-:W-:Y:S01]  /*2850*/  BSSY B1, `(.L_x_47) ;  /* 0x0000008000017945 */ /* 0x000fe20003800000 */
[----:B------:R-:W-:-:S03]  /*2860*/  ISETP.GT.AND P0, PT, R3, 0x8, P0 ;  /* 0x000000080300780c */ /* 0x000fc60000704270 */
[----:B0-----:R-:W-:-:S04]  /*2870*/  FMUL R5, R14, R57 ;  /* 0x000000390e057220 */ /* 0x001fc80000400000 */
[----:B------:R-:W-:-:S05]  /*2880*/  FFMA R5, R30, R56, R5 ;  /* 0x000000381e057223 */ /* 0x000fca0000000005 */
[----:B------:R-:W-:-:S05]  /*2890*/  F2FP.TF32.F32.PACK_B R5, R5 ;  /* 0x00000005ff05723e */ /* 0x000fca00024050ff */
[----:B------:R0:W-:Y:S01]  /*28a0*/  @P1 STG.E desc[UR36][R12.64+0x20], R5 ;  /* 0x000020050c001986 */ /* 0x0001e2000c101924 */
[----:B------:R-:W-:Y:S05]  /*28b0*/  @!P0 BRA `(.L_x_48) ;  /* 0x0000000000048947 */ /* 0x000fea0003800000 */
[----:B------:R0:W5:Y:S02]  /*28c0*/  LDG.E.LTC128B R24, desc[UR36][R10.64+0x24] ;  /* 0x000024240a187981 */ /* 0x000164000c1e1920 */
.L_x_48:
[----:B------:R-:W-:Y:S05]  /*28d0*/  BSYNC B1 ;  /* 0x0000000000017941 */ /* 0x000fea0003800000 */
.L_x_47:
        /* <DEDUP_REMOVED lines=10> */
.L_x_50:
[----:B------:R-:W-:Y:S05]  /*2980*/  BSYNC B1 ;  /* 0x0000000000017941 */ /* 0x000fea0003800000 */
.L_x_49:
[----:B-----5:R-:W-:Y:S01]  /*2990*/  LOP3.LUT R14, R24, 0xffffe000, RZ, 0xc0, !PT ;  /* 0xffffe000180e7812 */ /* 0x020fe200078ec0ff */
[----:B------:R-:W-:Y:S01]  /*29a0*/  BSSY B1, `(.L_x_51) ;  /* 0x0000009000017945 */ /* 0x000fe20003800000 */
[----:B------:R-:W-:-:S03]  /*29b0*/  ISETP.GT.AND P0, PT, R4, 0x11, PT ;  /* 0x000000110400780c */ /* 0x000fc60003f04270 */
[----:B0-----:R-:W-:Y:S01]  /*29c0*/  FMUL R5, R14, R57 ;  /* 0x000000390e057220 */ /* 0x001fe20000400000 */
[----:B------:R-:W-:-:S03]  /*29d0*/  ISETP.GT.AND P3, PT, R3, RZ, P0 ;  /* 0x000000ff0300720c */ /* 0x000fc60000764270 */
[----:B------:R-:W-:-:S05]  /*29e0*/  FFMA R5, R32, R56, R5 ;  /* 0x0000003820057223 */ /* 0x000fca0000000005 */
[----:B------:R-:W-:-:S05]  /*29f0*/  F2FP.TF32.F32.PACK_B R5, R5 ;  /* 0x00000005ff05723e */ /* 0x000fca00024050ff */
[----:B------:R0:W-:Y:S01]  /*2a00*/  @P2 STG.E desc[UR36][R8.64+0x40], R5 ;  /* 0x0000400508002986 */ /* 0x0001e2000c101924 */
[----:B------:R-:W-:Y:S05]  /*2a10*/  @!P3 BRA `(.L_x_52) ;  /* 0x000000000004b947 */ /* 0x000fea0003800000 */
[----:B------:R0:W5:Y:S02]  /*2a20*/  LDG.E.LTC128B R24, desc[UR36][R6.64+0x44] ;  /* 0x0000442406187981 */ /* 0x000164000c1e1920 */
.L_x_52:
[----:B------:R-:W-:Y:S05]  /*2a30*/  BSYNC B1 ;  /* 0x0000000000017941 */ /* 0x000fea0003800000 */
.L_x_51:
        /* <DEDUP_REMOVED lines=9> */
.L_x_54:
[----:B------:R-:W-:Y:S05]  /*2ad0*/  BSYNC B1 ;  /* 0x0000000000017941 */ /* 0x000fea0003800000 */
.L_x_53:
        /* <DEDUP_REMOVED lines=9> */
.L_x_56:
[----:B------:R-:W-:Y:S05]  /*2b70*/  BSYNC B1 ;  /* 0x0000000000017941 */ /* 0x000fea0003800000 */
.L_x_55:
        /* <DEDUP_REMOVED lines=10> */
.L_x_58:
[----:B------:R-:W-:Y:S05]  /*2c20*/  BSYNC B1 ;  /* 0x0000000000017941 */ /* 0x000fea0003800000 */
.L_x_57:
        /* <DEDUP_REMOVED lines=10> */
.L_x_60:
[----:B------:R-:W-:Y:S05]  /*2cd0*/  BSYNC B1 ;  /* 0x0000000000017941 */ /* 0x000fea0003800000 */
.L_x_59:
        /* <DEDUP_REMOVED lines=9> */
.L_x_62:
[----:B------:R-:W-:Y:S05]  /*2d70*/  BSYNC B1 ;  /* 0x0000000000017941 */ /* 0x000fea0003800000 */
.L_x_61:
        /* <DEDUP_REMOVED lines=9> */
.L_x_64:
[----:B------:R-:W-:Y:S05]  /*2e10*/  BSYNC B1 ;  /* 0x0000000000017941 */ /* 0x000fea0003800000 */
.L_x_63:
        /* <DEDUP_REMOVED lines=10> */
.L_x_66:
[----:B------:R-:W-:Y:S05]  /*2ec0*/  BSYNC B1 ;  /* 0x0000000000017941 */ /* 0x000fea0003800000 */
.L_x_65:
        /* <DEDUP_REMOVED lines=10> */
.L_x_68:
[----:B------:R-:W-:Y:S05]  /*2f70*/  BSYNC B1 ;  /* 0x0000000000017941 */ /* 0x000fea0003800000 */
.L_x_67:
        /* <DEDUP_REMOVED lines=9> */
.L_x_70:
[----:B------:R-:W-:Y:S05]  /*3010*/  BSYNC B1 ;  /* 0x0000000000017941 */ /* 0x000fea0003800000 */
.L_x_69:
        /* <DEDUP_REMOVED lines=9> */
.L_x_72:
[----:B------:R-:W-:Y:S05]  /*30b0*/  BSYNC B1 ;  /* 0x0000000000017941 */ /* 0x000fea0003800000 */
.L_x_71:
        /* <DEDUP_REMOVED lines=10> */
.L_x_74:
[----:B------:R-:W-:Y:S05]  /*3160*/  BSYNC B1 ;  /* 0x0000000000017941 */ /* 0x000fea0003800000 */
.L_x_73:
        /* <DEDUP_REMOVED lines=10> */
.L_x_76:
[----:B------:R-:W-:Y:S05]  /*3210*/  BSYNC B1 ;  /* 0x0000000000017941 */ /* 0x000fea0003800000 */
.L_x_75:
        /* <DEDUP_REMOVED lines=9> */
.L_x_78:
[----:B------:R-:W-:Y:S05]  /*32b0*/  BSYNC B1 ;  /* 0x0000000000017941 */ /* 0x000fea0003800000 */
.L_x_77:
        /* <DEDUP_REMOVED lines=9> */
.L_x_80:
[----:B------:R-:W-:Y:S05]  /*3350*/  BSYNC B1 ;  /* 0x0000000000017941 */ /* 0x000fea0003800000 */
.L_x_79:
        /* <DEDUP_REMOVED lines=10> */
.L_x_82:
[----:B------:R-:W-:Y:S05]  /*3400*/  BSYNC B1 ;  /* 0x0000000000017941 */ /* 0x000fea0003800000 */
.L_x_81:
        /* <DEDUP_REMOVED lines=10> */
.L_x_84:
[----:B------:R-:W-:Y:S05]  /*34b0*/  BSYNC B1 ;  /* 0x0000000000017941 */ /* 0x000fea0003800000 */
.L_x_83:
        /* <DEDUP_REMOVED lines=9> */
.L_x_86:
[----:B------:R-:W-:Y:S05]  /*3550*/  BSYNC B1 ;  /* 0x0000000000017941 */ /* 0x000fea0003800000 */
.L_x_85:
        /* <DEDUP_REMOVED lines=9> */
.L_x_88:
[----:B------:R-:W-:Y:S05]  /*35f0*/  BSYNC B1 ;  /* 0x0000000000017941 */ /* 0x000fea0003800000 */
.L_x_87:
        /* <DEDUP_REMOVED lines=10> */
.L_x_90:
[----:B------:R-:W-:Y:S05]  /*36a0*/  BSYNC B1 ;  /* 0x0000000000017941 */ /* 0x000fea0003800000 */
.L_x_89:
[----:B-----5:R-:W-:Y:S01]  /*36b0*/  LOP3.LUT R14, R24, 0xffffe000, RZ, 0xc0, !PT ;  /* 0xffffe000180e7812 */ /* 0x020fe200078ec0ff */
[----:B------:R-:W-:Y:S01]  /*36c0*/  BSSY B1, `(.L_x_91) ;  /* 0x000000b000017945 */ /* 0x000fe20003800000 */
[----:B------:R-:W-:Y:S01]  /*36d0*/  ISETP.GT.AND P0, PT, R4, 0x39, PT ;  /* 0x000000390400780c */ /* 0x000fe20003f04270 */
[----:B------:R-:W-:Y:S02]  /*36e0*/  @P2 IMAD.MOV.U32 R4, RZ, RZ, R8 ;  /* 0x000000ffff042224 */ /* 0x000fe400078e0008 */
[----:B0-----:R-:W-:Y:S01]  /*36f0*/  FMUL R5, R14, R57 ;  /* 0x000000390e057220 */ /* 0x001fe20000400000 */
[----:B------:R-:W-:-:S03]  /*3700*/  ISETP.GT.AND P3, PT, R3, RZ, P0 ;  /* 0x000000ff0300720c */ /* 0x000fc60000764270 */
[----:B------:R-:W-:Y:S01]  /*3710*/  FFMA R15, R52, R56, R5 ;  /* 0x00000038340f7223 */ /* 0x000fe20000000005 */
[----:B------:R-:W-:-:S04]  /*3720*/  @P2 IMAD.MOV.U32 R5, RZ, RZ, R9 ;  /* 0x000000ffff052224 */ /* 0x000fc800078e0009 */
[----:B------:R-:W-:-:S05]  /*3730*/  F2FP.TF32.F32.PACK_B R15, R15 ;  /* 0x0000000fff0f723e */ /* 0x000fca00024050ff */
[----:B------:R0:W-:Y:S01]  /*3740*/  @P2 STG.E desc[UR36][R4.64+0xe0], R15 ;  /* 0x0000e00f04002986 */ /* 0x0001e2000c101924 */
[----:B------:R-:W-:Y:S05]  /*3750*/  @!P3 BRA `(.L_x_92) ;  /* 0x000000000004b947 */ /* 0x000fea0003800000 */
[----:B------:R0:W5:Y:S02]  /*3760*/  LDG.E.LTC128B R24, desc[UR36][R6.64+0xe4] ;  /* 0x0000e42406187981 */ /* 0x000164000c1e1920 */
.L_x_92:
[----:B------:R-:W-:Y:S05]  /*3770*/  BSYNC B1 ;  /* 0x0000000000017941 */ /* 0x000fea0003800000 */
.L_x_91:
[----:B0----5:R-:W-:Y:S01]  /*3780*/  LOP3.LUT R4, R24, 0xffffe000, RZ, 0xc0, !PT ;  /* 0xffffe00018047812 */ /* 0x021fe200078ec0ff */
        /* <DEDUP_REMOVED lines=8> */
.L_x_94:
[----:B------:R-:W-:Y:S05]  /*3810*/  BSYNC B1 ;  /* 0x0000000000017941 */ /* 0x000fea0003800000 */
.L_x_93:
[----:B-----5:R-:W-:Y:S01]  /*3820*/  LOP3.LUT R4, R24, 0xffffe000, RZ, 0xc0, !PT ;  /* 0xffffe00018047812 */ /* 0x020fe200078ec0ff */
[----:B------:R-:W-:Y:S01]  /*3830*/  BSSY B1, `(.L_x_95) ;  /* 0x000000a000017945 */ /* 0x000fe20003800000 */
[----:B------:R-:W-:-:S03]  /*3840*/  ISETP.GT.AND P0, PT, R3, 0x8, P0 ;  /* 0x000000080300780c */ /* 0x000fc60000704270 */
[----:B------:R-:W-:Y:S01]  /*3850*/  FMUL R5, R4, R57 ;  /* 0x0000003904057220 */ /* 0x000fe20000400000 */
[----:B------:R-:W-:-:S03]  /*3860*/  @P1 IMAD.MOV.U32 R4, RZ, RZ, R12 ;  /* 0x000000ffff041224 */ /* 0x000fc600078e000c */
[----:B-1----:R-:W-:Y:S01]  /*3870*/  FFMA R7, R54, R56, R5 ;  /* 0x0000003836077223 */ /* 0x002fe20000000005 */
[----:B------:R-:W-:-:S04]  /*3880*/  @P1 IMAD.MOV.U32 R5, RZ, RZ, R13 ;  /* 0x000000ffff051224 */ /* 0x000fc800078e000d */
[----:B------:R-:W-:-:S05]  /*3890*/  F2FP.TF32.F32.PACK_B R7, R7 ;  /* 0x00000007ff07723e */ /* 0x000fca00024050ff */
[----:B------:R1:W-:Y:S01]  /*38a0*/  @P1 STG.E desc[UR36][R4.64+0xe0], R7 ;  /* 0x0000e00704001986 */ /* 0x0003e2000c101924 */
[----:B------:R-:W-:Y:S05]  /*38b0*/  @!P0 BRA `(.L_x_96) ;  /* 0x0000000000048947 */ /* 0x000fea0003800000 */
[----:B------:R0:W5:Y:S02]  /*38c0*/  LDG.E.LTC128B R24, desc[UR36][R10.64+0xe4] ;  /* 0x0000e4240a187981 */ /* 0x000164000c1e1920 */
.L_x_96:
[----:B------:R-:W-:Y:S05]  /*38d0*/  BSYNC B1 ;  /* 0x0000000000017941 */ /* 0x000fea0003800000 */
.L_x_95:
[----:B------:R-:W-:Y:S05]  /*38e0*/  @!P0 BRA `(.L_x_97) ;  /* 0x0000000800a88947 */ /* 0x000fea0003800000 */
[----:B-----5:R-:W-:-:S05]  /*38f0*/  LOP3.LUT R24, R24, 0xffffe000, RZ, 0xc0, !PT ;  /* 0xffffe00018187812 */ /* 0x020fca00078ec0ff */
[----:B------:R-:W-:-:S04]  /*3900*/  FMUL R24, R24, R57 ;  /* 0x0000003918187220 */ /* 0x000fc80000400000 */
[----:B------:R-:W-:-:S05]  /*3910*/  FFMA R55, R55, R56, R24 ;  /* 0x0000003837377223 */ /* 0x000fca0000000018 */
[----:B------:R-:W-:-:S05]  /*3920*/  F2FP.TF32.F32.PACK_B R55, R55 ;  /* 0x00000037ff37723e */ /* 0x000fca00024050ff */
[----:B------:R0:W-:Y:S01]  /*3930*/  STG.E desc[UR36][R12.64+0xe4], R55 ;  /* 0x0000e4370c007986 */ /* 0x0001e2000c101924 */
[----:B------:R-:W-:Y:S05]  /*3940*/  BRA `(.L_x_97) ;  /* 0x0000000800907947 */ /* 0x000fea0003800000 */
.L_x_36:
[----:B------:R-:W-:Y:S01]  /*3950*/  ISETP.GT.AND P3, PT, R4, 0x1, PT ;  /* 0x000000010400780c */ /* 0x000fe20003f64270 */
[----:B------:R-:W-:Y:S01]  /*3960*/  ULDC.64 UR4, c[0x0][0x5c0] ;  /* 0x0001700000047ab9 */ /* 0x000fe20000000a00 */
[-C--:B------:R-:W-:Y:S01]  /*3970*/  FMUL R5, R24, R56.reuse ;  /* 0x0000003818057220 */ /* 0x080fe20000400000 */
[----:B------:R-:W-:Y:S01]  /*3980*/  LEA R6, P4, R60, UR4, 0x2 ;  /* 0x000000043c067c11 */ /* 0x000fe2000f8810ff */
[-C--:B------:R-:W-:Y:S01]  /*3990*/  FMUL R25, R25, R56.reuse ;  /* 0x0000003819197220 */ /* 0x080fe20000400000 */
[----:B------:R-:W-:Y:S01]  /*39a0*/  ISETP.GT.AND P0, PT, R3, RZ, P3 ;  /* 0x000000ff0300720c */ /* 0x000fe20001f04270 */
[-C--:B------:R-:W-:Y:S01]  /*39b0*/  FMUL R11, R26, R56.reuse ;  /* 0x000000381a0b7220 */ /* 0x080fe20000400000 */
[----:B------:R-:W-:Y:S01]  /*39c0*/  LEA.HI.X R7, R60, UR5, R75, 0x2, P4 ;  /* 0x000000053c077c11 */ /* 0x000fe2000a0f144b */
[-C--:B------:R-:W-:Y:S01]  /*39d0*/  FMUL R27, R27, R56.reuse ;  /* 0x000000381b1b7220 */ /* 0x080fe20000400000 */
[----:B------:R-:W-:Y:S01]  /*39e0*/  F2FP.TF32.F32.PACK_B R5, R5 ;  /* 0x00000005ff05723e */ /* 0x000fe200024050ff */
[-C--:B------:R-:W-:Y:S01]  /*39f0*/  FMUL R29, R29, R56.reuse ;  /* 0x000000381d1d7220 */ /* 0x080fe20000400000 */
[----:B------:R-:W-:Y:S01]  /*3a00*/  F2FP.TF32.F32.PACK_B R25, R25 ;  /* 0x00000019ff19723e */ /* 0x000fe200024050ff */
[----:B------:R-:W-:Y:S01]  /*3a10*/  FMUL R31, R31, R56 ;  /* 0x000000381f1f7220 */ /* 0x000fe20000400000 */
[C---:B------:R-:W-:Y:S01]  /*3a20*/  SHF.L.U64.HI R67, R66.reuse, 0x5, R67 ;  /* 0x0000000542437819 */ /* 0x040fe20000010243 */
[----:B------:R0:W-:Y:S01]  /*3a30*/  @P2 STG.E desc[UR36][R6.64], R5 ;  /* 0x0000000506002986 */ /* 0x0001e2000c101924 */
[----:B------:R-:W-:Y:S01]  /*3a40*/  LEA R8, P4, R66, R6, 0x5 ;  /* 0x0000000642087211 */ /* 0x000fe200078828ff */
[-C--:B------:R-:W-:Y:S01]  /*3a50*/  FMUL R13, R32, R56.reuse ;  /* 0x00000038200d7220 */ /* 0x080fe20000400000 */
[----:B------:R-:W-:Y:S01]  /*3a60*/  ISETP.GT.AND P1, PT, R3, 0x8, P1 ;  /* 0x000000080300780c */ /* 0x000fe20000f24270 */
[----:B------:R-:W-:Y:S01]  /*3a70*/  @P0 STG.E desc[UR36][R6.64+0x4], R25 ;  /* 0x0000041906000986 */ /* 0x000fe2000c101924 */
[C---:B------:R-:W-:Y:S01]  /*3a80*/  ISETP.GT.AND P2, PT, R4.reuse, 0x8, PT ;  /* 0x000000080400780c */ /* 0x040fe20003f44270 */
[----:B------:R-:W-:Y:S01]  /*3a90*/  IMAD.X R9, R67, 0x1, R7, P4 ;  /* 0x0000000143097824 */ /* 0x000fe200020e0607 */
[----:B------:R-:W-:Y:S01]  /*3aa0*/  ISETP.GT.AND P3, PT, R3, 0x8, P3 ;  /* 0x000000080300780c */ /* 0x000fe20001f64270 */
[-C--:B------:R-:W-:Y:S01]  /*3ab0*/  FMUL R33, R33, R56.reuse ;  /* 0x0000003821217220 */ /* 0x080fe20000400000 */
[----:B------:R-:W-:Y:S01]  /*3ac0*/  ISETP.GT.AND P0, PT, R4, 0x9, PT ;  /* 0x000000090400780c */ /* 0x000fe20003f04270 */
[-C--:B------:R-:W-:Y:S01]  /*3ad0*/  FMUL R35, R35, R56.reuse ;  /* 0x0000003823237220 */ /* 0x080fe20000400000 */
[C---:B------:R-:W-:Y:S01]  /*3ae0*/  ISETP.GT.AND P5, PT, R3.reuse, RZ, P2 ;  /* 0x000000ff0300720c */ /* 0x040fe200017a4270 */
[-C--:B0-----:R-:W-:Y:S01]  /*3af0*/  FMUL R5, R28, R56.reuse ;  /* 0x000000381c057220 */ /* 0x081fe20000400000 */
[----:B------:R-:W-:Y:S01]  /*3b00*/  ISETP.GT.AND P4, PT, R3, RZ, P0 ;  /* 0x000000ff0300720c */ /* 0x000fe20000784270 */
[-C--:B------:R-:W-:Y:S01]  /*3b10*/  FMUL R37, R37, R56.reuse ;  /* 0x0000003825257220 */ /* 0x080fe20000400000 */
[----:B------:R-:W-:Y:S01]  /*3b20*/  F2FP.TF32.F32.PACK_B R11, R11 ;  /* 0x0000000bff0b723e */ /* 0x000fe200024050ff */
[-C--:B------:R-:W-:Y:S01]  /*3b30*/  FMUL R39, R39, R56.reuse ;  /* 0x0000003827277220 */ /* 0x080fe20000400000 */
[----:B------:R-:W-:Y:S01]  /*3b40*/  F2FP.TF32.F32.PACK_B R27, R27 ;  /* 0x0000001bff1b723e */ /* 0x000fe200024050ff */
[-C--:B------:R-:W-:Y:S01]  /*3b50*/  FMUL R41, R41, R56.reuse ;  /* 0x0000003829297220 */ /* 0x080fe20000400000 */
[----:B------:R-:W-:Y:S01]  /*3b60*/  F2FP.TF32.F32.PACK_B R5, R5 ;  /* 0x00000005ff05723e */ /* 0x000fe200024050ff */
[----:B------:R0:W-:Y:S01]  /*3b70*/  @P1 STG.E desc[UR36][R8.64], R11 ;  /* 0x0000000b08001986 */ /* 0x0001e2000c101924 */
[----:B------:R-:W-:Y:S01]  /*3b80*/  F2FP.TF32.F32.PACK_B R29, R29 ;  /* 0x0000001dff1d723e */ /* 0x000fe200024050ff */
[-C--:B------:R-:W-:Y:S01]  /*3b90*/  FMUL R43, R43, R56.reuse ;  /* 0x000000382b2b7220 */ /* 0x080fe20000400000 */
[C---:B------:R-:W-:Y:S01]  /*3ba0*/  ISETP.GT.AND P1, PT, R4.reuse, 0x10, PT ;  /* 0x000000100400780c */ /* 0x040fe20003f24270 */
[----:B------:R-:W-:Y:S01]  /*3bb0*/  @P3 STG.E desc[UR36][R8.64+0x4], R27 ;  /* 0x0000041b08003986 */ /* 0x000fe2000c101924 */
[----:B------:R-:W-:Y:S01]  /*3bc0*/  ISETP.GT.AND P3, PT, R4, 0x11, PT ;  /* 0x000000110400780c */ /* 0x000fe20003f64270 */
[-C--:B------:R-:W-:Y:S01]  /*3bd0*/  FMUL R45, R45, R56.reuse ;  /* 0x000000382d2d7220 */ /* 0x080fe20000400000 */
[C---:B------:R-:W-:Y:S01]  /*3be0*/  ISETP.GT.AND P2, PT, R3.reuse, 0x8, P2 ;  /* 0x000000080300780c */ /* 0x040fe20001744270 */
[----:B------:R1:W-:Y:S01]  /*3bf0*/  @P5 STG.E desc[UR36][R6.64+0x20], R5 ;  /* 0x0000200506005986 */ /* 0x0003e2000c101924 */
[----:B------:R-:W-:Y:S01]  /*3c00*/  ISETP.GT.AND P0, PT, R3, 0x8, P0 ;  /* 0x000000080300780c */ /* 0x000fe20000704270 */
[-C--:B------:R-:W-:Y:S01]  /*3c10*/  FMUL R47, R47, R56.reuse ;  /* 0x000000382f2f7220 */ /* 0x080fe20000400000 */
[C---:B------:R-:W-:Y:S01]  /*3c20*/  ISETP.GT.AND P5, PT, R3.reuse, RZ, P1 ;  /* 0x000000ff0300720c */ /* 0x040fe20000fa4270 */
[----:B------:R-:W-:Y:S01]  /*3c30*/  @P4 STG.E desc[UR36][R6.64+0x24], R29 ;  /* 0x0000241d06004986 */ /* 0x000fe2000c101924 */
        /* <DEDUP_REMOVED lines=8> */
[-C--:B-1----:R-:W-:Y:S01]  /*3cc0*/  FMUL R5, R34, R56.reuse ;  /* 0x0000003822057220 */ /* 0x082fe20000400000 */
[----:B------:R-:W-:Y:S01]  /*3cd0*/  F2FP.TF32.F32.PACK_B R33, R33 ;  /* 0x00000021ff21723e */ /* 0x000fe200024050ff */
[----:B------:R0:W-:Y:S01]  /*3ce0*/  @P2 STG.E desc[UR36][R8.64+0x20], R11 ;  /* 0x0000200b08002986 */ /* 0x0001e2000c101924 */
[----:B------:R-:W-:Y:S01]  /*3cf0*/  ISETP.GT.AND P1, PT, R3, 0x8, P1 ;  /* 0x000000080300780c */ /* 0x000fe20000f24270 */
[-C--:B------:R-:W-:Y:S01]  /*3d00*/  FMUL R21, R52, R56.reuse ;  /* 0x0000003834157220 */ /* 0x080fe20000400000 */
[C---:B------:R-:W-:Y:S01]  /*3d10*/  ISETP.GT.AND P2, PT, R4.reuse, 0x19, PT ;  /* 0x000000190400780c */ /* 0x040fe20003f44270 */
[----:B------:R-:W-:Y:S01]  /*3d20*/  @P0 STG.E desc[UR36][R8.64+0x24], R31 ;  /* 0x0000241f08000986 */ /* 0x000fe2000c101924 */
[----:B------:R-:W-:Y:S01]  /*3d30*/  ISETP.GT.AND P0, PT, R4, 0x18, PT ;  /* 0x000000180400780c */ /* 0x000fe20003f04270 */
[-C--:B------:R-:W-:Y:S01]  /*3d40*/  FMUL R53, R53, R56.reuse ;  /* 0x0000003835357220 */ /* 0x080fe20000400000 */
[----:B------:R-:W-:Y:S01]  /*3d50*/  F2FP.TF32.F32.PACK_B R5, R5 ;  /* 0x00000005ff05723e */ /* 0x000fe200024050ff */
[----:B------:R1:W-:Y:S01]  /*3d60*/  @P5 STG.E desc[UR36][R6.64+0x40], R13 ;  /* 0x0000400d06005986 */ /* 0x0003e2000c101924 */
[----:B------:R-:W-:Y:S01]  /*3d70*/  ISETP.GT.AND P5, PT, R3, RZ, P0 ;  /* 0x000000ff0300720c */ /* 0x000fe200007a4270 */
[-C--:B------:R-:W-:Y:S01]  /*3d80*/  FMUL R55, R55, R56.reuse ;  /* 0x0000003837377220 */ /* 0x080fe20000400000 */
[----:B------:R-:W-:Y:S01]  /*3d90*/  F2FP.TF32.F32.PACK_B R35, R35 ;  /* 0x00000023ff23723e */ /* 0x000fe200024050ff */
[----:B------:R-:W-:Y:S01]  /*3da0*/  @P4 STG.E desc[UR36][R6.64+0x44], R33 ;  /* 0x0000442106004986 */ /* 0x000fe2000c101924 */
[C---:B------:R-:W-:Y:S01]  /*3db0*/  ISETP.GT.AND P4, PT, R3.reuse, 0x8, P3 ;  /* 0x000000080300780c */ /* 0x040fe20001f84270 */
[----:B0-----:R-:W-:Y:S01]  /*3dc0*/  FMUL R11, R36, R56 ;  /* 0x00000038240b7220 */ /* 0x001fe20000400000 */
[----:B------:R-:W-:Y:S01]  /*3dd0*/  ISETP.GT.AND P3, PT, R3, RZ, P2 ;  /* 0x000000ff0300720c */ /* 0x000fe20001764270 */
[----:B------:R0:W-:Y:S01]  /*3de0*/  @P1 STG.E desc[UR36][R8.64+0x40], R5 ;  /* 0x0000400508001986 */ /* 0x0001e2000c101924 */
[----:B------:R-:W-:-:S02]  /*3df0*/  F2FP.TF32.F32.PACK_B R37, R37 ;  /* 0x00000025ff25723e */ /* 0x000fc400024050ff */
[----:B------:R-:W-:Y:S01]  /*3e00*/  F2FP.TF32.F32.PACK_B R11, R11 ;  /* 0x0000000bff0b723e */ /* 0x000fe200024050ff */
[-C--:B-1----:R-:W-:Y:S01]  /*3e10*/  FMUL R13, R40, R56.reuse ;  /* 0x00000038280d7220 */ /* 0x082fe20000400000 */
[----:B------:R-:W-:Y:S02]  /*3e20*/  ISETP.GT.AND P1, PT, R4, 0x20, PT ;  /* 0x000000200400780c */ /* 0x000fe40003f24270 */
[C---:B------:R-:W-:Y:S02]  /*3e30*/  ISETP.GT.AND P0, PT, R3.reuse, 0x8, P0 ;  /* 0x000000080300780c */ /* 0x040fe40000704270 */
[----:B------:R-:W-:Y:S01]  /*3e40*/  F2FP.TF32.F32.PACK_B R39, R39 ;  /* 0x00000027ff27723e */ /* 0x000fe200024050ff */
[----:B------:R-:W-:Y:S01]  /*3e50*/  @P4 STG.E desc[UR36][R8.64+0x44], R35 ;  /* 0x0000442308004986 */ /* 0x000fe2000c101924 */
[C---:B------:R-:W-:Y:S01]  /*3e60*/  ISETP.GT.AND P4, PT, R3.reuse, 0x8, P2 ;  /* 0x000000080300780c */ /* 0x040fe20001784270 */
[----:B0-----:R-:W-:Y:S01]  /*3e70*/  FMUL R5, R38, R56 ;  /* 0x0000003826057220 */ /* 0x001fe20000400000 */
[----:B------:R-:W-:Y:S01]  /*3e80*/  ISETP.GT.AND P2, PT, R4, 0x21, PT ;  /* 0x000000210400780c */ /* 0x000fe20003f44270 */
[----:B------:R0:W-:Y:S01]  /*3e90*/  @P5 STG.E desc[UR36][R6.64+0x60], R11 ;  /* 0x0000600b06005986 */ /* 0x0001e2000c101924 */
[----:B------:R-:W-:-:S02]  /*3ea0*/  ISETP.GT.AND P5, PT, R3, RZ, P1 ;  /* 0x000000ff0300720c */ /* 0x000fc40000fa4270 */
[----:B------:R-:W-:Y:S01]  /*3eb0*/  F2FP.TF32.F32.PACK_B R5, R5 ;  /* 0x00000005ff05723e */ /* 0x000fe200024050ff */
[----:B------:R-:W-:Y:S01]  /*3ec0*/  @P3 STG.E desc[UR36][R6.64+0x64], R37 ;  /* 0x0000642506003986 */ /* 0x000fe2000c101924 */
[C---:B------:R-:W-:Y:S02]  /*3ed0*/  ISETP.GT.AND P3, PT, R3.reuse, RZ, P2 ;  /* 0x000000ff0300720c */ /* 0x040fe40001764270 */
[----:B------:R-:W-:Y:S01]  /*3ee0*/  F2FP.TF32.F32.PACK_B R13, R13 ;  /* 0x0000000dff0d723e */ /* 0x000fe200024050ff */
[----:B------:R1:W-:Y:S01]  /*3ef0*/  @P0 STG.E desc[UR36][R8.64+0x60], R5 ;  /* 0x0000600508000986 */ /* 0x0003e2000c101924 */
[----:B------:R-:W-:Y:S02]  /*3f00*/  F2FP.TF32.F32.PACK_B R41, R41 ;  /* 0x00000029ff29723e */ /* 0x000fe400024050ff */
[----:B------:R-:W-:Y:S01]  /*3f10*/  ISETP.GT.AND P1, PT, R3, 0x8, P1 ;  /* 0x000000080300780c */ /* 0x000fe20000f24270 */
[----:B------:R-:W-:Y:S01]  /*3f20*/  @P4 STG.E desc[UR36][R8.64+0x64], R39 ;  /* 0x0000642708004986 */ /* 0x000fe2000c101924 */
[----:B------:R-:W-:Y:S01]  /*3f30*/  ISETP.GT.AND P4, PT, R4, 0x28, PT ;  /* 0x000000280400780c */ /* 0x000fe20003f84270 */
[----:B0-----:R-:W-:Y:S01]  /*3f40*/  FMUL R11, R44, R56 ;  /* 0x000000382c0b7220 */ /* 0x001fe20000400000 */
[----:B------:R-:W-:Y:S01]  /*3f50*/  F2FP.TF32.F32.PACK_B R43, R43 ;  /* 0x0000002bff2b723e */ /* 0x000fe200024050ff */
[----:B------:R0:W-:Y:S01]  /*3f60*/  @P5 STG.E desc[UR36][R6.64+0x80], R13 ;  /* 0x0000800d06005986 */ /* 0x0001e2000c101924 */
[----:B------:R-:W-:-:S02]  /*3f70*/  ISETP.GT.AND P5, PT, R4, 0x29, PT ;  /* 0x000000290400780c */ /* 0x000fc40003fa4270 */
[----:B------:R-:W-:Y:S01]  /*3f80*/  F2FP.TF32.F32.PACK_B R11, R11 ;  /* 0x0000000bff0b723e */ /* 0x000fe200024050ff */
[----:B------:R-:W-:Y:S01]  /*3f90*/  @P3 STG.E desc[UR36][R6.64+0x84], R41 ;  /* 0x0000842906003986 */ /* 0x000fe2000c101924 */
[C---:B------:R-:W-:Y:S01]  /*3fa0*/  ISETP.GT.AND P3, PT, R3.reuse, 0x8, P2 ;  /* 0x000000080300780c */ /* 0x040fe20001764270 */
[-C--:B-1----:R-:W-:Y:S01]  /*3fb0*/  FMUL R5, R42, R56.reuse ;  /* 0x000000382a057220 */ /* 0x082fe20000400000 */
[C---:B------:R-:W-:Y:S02]  /*3fc0*/  ISETP.GT.AND P2, PT, R3.reuse, RZ, P4 ;  /* 0x000000ff0300720c */ /* 0x040fe40002744270 */
[C---:B------:R-:W-:Y:S02]  /*3fd0*/  ISETP.GT.AND P0, PT, R3.reuse, RZ, P5 ;  /* 0x000000ff0300720c */ /* 0x040fe40002f04270 */
[----:B------:R-:W-:Y:S01]  /*3fe0*/  ISETP.GT.AND P4, PT, R3, 0x8, P4 ;  /* 0x000000080300780c */ /* 0x000fe20002784270 */
[----:B0-----:R-:W-:Y:S01]  /*3ff0*/  FMUL R13, R46, R56 ;  /* 0x000000382e0d7220 */ /* 0x001fe20000400000 */
[----:B------:R-:W-:-:S02]  /*4000*/  F2FP.TF32.F32.PACK_B R5, R5 ;  /* 0x00000005ff05723e */ /* 0x000fc400024050ff */
[----:B------:R-:W-:Y:S02]  /*4010*/  F2FP.TF32.F32.PACK_B R45, R45 ;  /* 0x0000002dff2d723e */ /* 0x000fe400024050ff */
[----:B------:R-:W-:Y:S01]  /*4020*/  ISETP.GT.AND P5, PT, R3, 0x8, P5 ;  /* 0x000000080300780c */ /* 0x000fe20002fa4270 */
[----:B------:R0:W-:Y:S01]  /*4030*/  @P1 STG.E desc[UR36][R8.64+0x80], R5 ;  /* 0x0000800508001986 */ /* 0x0001e2000c101924 */
[C---:B------:R-:W-:Y:S02]  /*4040*/  ISETP.GT.AND P1, PT, R4.reuse, 0x38, PT ;  /* 0x000000380400780c */ /* 0x040fe40003f24270 */
[----:B------:R-:W-:Y:S01]  /*4050*/  F2FP.TF32.F32.PACK_B R13, R13 ;  /* 0x0000000dff0d723e */ /* 0x000fe200024050ff */
[----:B------:R-:W-:Y:S01]  /*4060*/  @P3 STG.E desc[UR36][R8.64+0x84], R43 ;  /* 0x0000842b08003986 */ /* 0x000fe2000c101924 */
[C---:B------:R-:W-:Y:S02]  /*4070*/  ISETP.GT.AND P3, PT, R4.reuse, 0x30, PT ;  /* 0x000000300400780c */ /* 0x040fe40003f64270 */
[----:B------:R-:W-:Y:S01]  /*4080*/  F2FP.TF32.F32.PACK_B R47, R47 ;  /* 0x0000002fff2f723e */ /* 0x000fe200024050ff */
[----:B------:R1:W-:Y:S01]  /*4090*/  @P2 STG.E desc[UR36][R6.64+0xa0], R11 ;  /* 0x0000a00b06002986 */ /* 0x0003e2000c101924 */
[----:B------:R-:W-:-:S02]  /*40a0*/  ISETP.GT.AND P2, PT, R4, 0x31, PT ;  /* 0x000000310400780c */ /* 0x000fc40003f44270 */
[----:B------:R-:W-:Y:S01]  /*40b0*/  F2FP.TF32.F32.PACK_B R49, R49 ;  /* 0x00000031ff31723e */ /* 0x000fe200024050ff */
[----:B------:R-:W-:Y:S01]  /*40c0*/  @P0 STG.E desc[UR36][R6.64+0xa4], R45 ;  /* 0x0000a42d06000986 */ /* 0x000fe2000c101924 */
[----:B------:R-:W-:Y:S01]  /*40d0*/  ISETP.GT.AND P0, PT, R4, 0x39, PT ;  /* 0x000000390400780c */ /* 0x000fe20003f04270 */
[----:B------:R-:W-:Y:S01]  /*40e0*/  @P4 IMAD.MOV.U32 R4, RZ, RZ, R8 ;  /* 0x000000ffff044224 */ /* 0x000fe200078e0008 */
[----:B------:R-:W-:Y:S01]  /*40f0*/  F2FP.TF32.F32.PACK_B R15, R15 ;  /* 0x0000000fff0f723e */ /* 0x000fe200024050ff */
[----:B0-----:R-:W-:Y:S01]  /*4100*/  @P4 IMAD.MOV.U32 R5, RZ, RZ, R9 ;  /* 0x000000ffff054224 */ /* 0x001fe200078e0009 */
[----:B------:R-:W-:Y:S02]  /*4110*/  F2FP.TF32.F32.PACK_B R51, R51 ;  /* 0x00000033ff33723e */ /* 0x000fe400024050ff */
[----:B------:R-:W-:Y:S01]  /*4120*/  F2FP.TF32.F32.PACK_B R21, R21 ;  /* 0x00000015ff15723e */ /* 0x000fe200024050ff */
[----:B-1----:R-:W-:Y:S01]  /*4130*/  FMUL R11, R48, R56 ;  /* 0x00000038300b7220 */ /* 0x002fe20000400000 */
[----:B------:R0:W-:Y:S01]  /*4140*/  @P4 STG.E desc[UR36][R4.64+0xa0], R13 ;  /* 0x0000a00d04004986 */ /* 0x0001e2000c101924 */
[----:B------:R-:W-:-:S02]  /*4150*/  ISETP.GT.AND P4, PT, R3, RZ, P3 ;  /* 0x000000ff0300720c */ /* 0x000fc40001f84270 */
[----:B------:R-:W-:Y:S02]  /*4160*/  ISETP.GT.AND P3, PT, R3, 0x8, P3 ;  /* 0x000000080300780c */ /* 0x000fe40001f64270 */
[----:B------:R-:W-:Y:S02]  /*4170*/  F2FP.TF32.F32.PACK_B R11, R11 ;  /* 0x0000000bff0b723e */ /* 0x000fe400024050ff */
[----:B------:R-:W-:Y:S02]  /*4180*/  F2FP.TF32.F32.PACK_B R53, R53 ;  /* 0x00000035ff35723e */ /* 0x000fe400024050ff */
[----:B------:R-:W-:Y:S01]  /*4190*/  F2FP.TF32.F32.PACK_B R55, R55 ;  /* 0x00000037ff37723e */ /* 0x000fe200024050ff */
[----:B0-----:R-:W-:Y:S02]  /*41a0*/  @P5 IMAD.MOV.U32 R4, RZ, RZ, R8 ;  /* 0x000000ffff045224 */ /* 0x001fe400078e0008 */
[----:B------:R-:W-:Y:S01]  /*41b0*/  FMUL R13, R54, R56 ;  /* 0x00000038360d7220 */ /* 0x000fe20000400000 */
[----:B------:R-:W-:-:S04]  /*41c0*/  @P5 IMAD.MOV.U32 R5, RZ, RZ, R9 ;  /* 0x000000ffff055224 */ /* 0x000fc800078e0009 */
[----:B------:R-:W-:Y:S01]  /*41d0*/  F2FP.TF32.F32.PACK_B R13, R13 ;  /* 0x0000000dff0d723e */ /* 0x000fe200024050ff */
[----:B------:R0:W-:Y:S01]  /*41e0*/  @P5 STG.E desc[UR36][R4.64+0xa4], R47 ;  /* 0x0000a42f04005986 */ /* 0x0001e2000c101924 */
[C---:B------:R-:W-:Y:S02]  /*41f0*/  ISETP.GT.AND P5, PT, R3.reuse, RZ, P2 ;  /* 0x000000ff0300720c */ /* 0x040fe400017a4270 */
[----:B------:R-:W-:Y:S01]  /*4200*/  ISETP.GT.AND P2, PT, R3, 0x8, P2 ;  /* 0x000000080300780c */ /* 0x000fe20001744270 */
[----:B0-----:R-:W-:Y:S02]  /*4210*/  @P4 IMAD.MOV.U32 R4, RZ, RZ, R6 ;  /* 0x000000ffff044224 */ /* 0x001fe400078e0006 */
[----:B------:R-:W-:-:S05]  /*4220*/  @P4 IMAD.MOV.U32 R5, RZ, RZ, R7 ;  /* 0x000000ffff054224 */ /* 0x000fca00078e0007 */
        /* <DEDUP_REMOVED lines=10> */
[----:B------:R0:W-:Y:S02]  /*42d0*/  @P3 STG.E desc[UR36][R4.64+0xc0], R15 ;  /* 0x0000c00f04003986 */ /* 0x0001e4000c101924 */
[----:B0-----:R-:W-:Y:S02]  /*42e0*/  @P2 IMAD.MOV.U32 R4, RZ, RZ, R8 ;  /* 0x000000ffff042224 */ /* 0x001fe400078e0008 */
[----:B------:R-:W-:-:S05]  /*42f0*/  @P2 IMAD.MOV.U32 R5, RZ, RZ, R9 ;  /* 0x000000ffff052224 */ /* 0x000fca00078e0009 */
[----:B------:R0:W-:Y:S02]  /*4300*/  @P2 STG.E desc[UR36][R4.64+0xc4], R51 ;  /* 0x0000c43304002986 */ /* 0x0001e4000c101924 */
[----:B0-----:R-:W-:Y:S02]  /*4310*/  @P4 IMAD.MOV.U32 R4, RZ, RZ, R6 ;  /* 0x000000ffff044224 */ /* 0x001fe400078e0006 */
[----:B------:R-:W-:-:S05]  /*4320*/  @P4 IMAD.MOV.U32 R5, RZ, RZ, R7 ;  /* 0x000000ffff054224 */ /* 0x000fca00078e0007 */
[----:B------:R0:W-:Y:S04]  /*4330*/  @P4 STG.E desc[UR36][R4.64+0xe0], R21 ;  /* 0x0000e01504004986 */ /* 0x0001e8000c101924 */
[----:B------:R1:W-:Y:S01]  /*4340*/  @P5 STG.E desc[UR36][R6.64+0xe4], R53 ;  /* 0x0000e43506005986 */ /* 0x0003e2000c101924 */
[----:B0-----:R-:W-:Y:S02]  /*4350*/  @P1 IMAD.MOV.U32 R4, RZ, RZ, R8 ;  /* 0x000000ffff041224 */ /* 0x001fe400078e0008 */
[----:B------:R-:W-:-:S05]  /*4360*/  @P1 IMAD.MOV.U32 R5, RZ, RZ, R9 ;  /* 0x000000ffff051224 */ /* 0x000fca00078e0009 */
[----:B------:R1:W-:Y:S04]  /*4370*/  @P1 STG.E desc[UR36][R4.64+0xe0], R13 ;  /* 0x0000e00d04001986 */ /* 0x0003e8000c101924 */
[----:B------:R1:W-:Y:S02]  /*4380*/  @P0 STG.E desc[UR36][R8.64+0xe4], R55 ;  /* 0x0000e43708000986 */ /* 0x0003e4000c101924 */
.L_x_97:
[----:B------:R-:W-:Y:S05]  /*4390*/  BSYNC B0 ;  /* 0x0000000000007941 */ /* 0x000fea0003800000 */
.L_x_35:
[----:B------:R-:W-:Y:S01]  /*43a0*/  ULDC UR4, c[0x0][0xc] ;  /* 0x0000030000047ab9 */ /* 0x000fe20000000800 */
[----:B------:R-:W-:Y:S01]  /*43b0*/  ULDC UR5, c[0x0][0x10] ;  /* 0x0000040000057ab9 */ /* 0x000fe20000000800 */
[----:B------:R-:W3:Y:S01]  /*43c0*/  LDC R3, c[0x0][0x14] ;  /* 0x00000500ff037b82 */ /* 0x000ee20000000800 */
[----:B------:R-:W-:Y:S01]  /*43d0*/  UIMAD.WIDE.U32 UR4, UR4, UR5, URZ ;  /* 0x00000005040472a5 */ /* 0x000fe2000f8e003f */
[----:B------:R-:W-:Y:S02]  /*43e0*/  IMAD.MOV.U32 R61, RZ, RZ, -0x1 ;  /* 0xffffffffff3d7424 */ /* 0x000fe400078e00ff */
[----:B--2---:R-:W-:-:S03]  /*43f0*/  IMAD.MOV.U32 R59, RZ, RZ, -0x1 ;  /* 0xffffffffff3b7424 */ /* 0x004fc600078e00ff */
[----:B---3--:R-:W-:-:S04]  /*4400*/  IMAD.WIDE.U32 R16, R3, UR4, R16 ;  /* 0x0000000403107c25 */ /* 0x008fc8000f8e0010 */
[----:B------:R-:W-:Y:S01]  /*4410*/  IMAD R3, R3, UR5, RZ ;  /* 0x0000000503037c24 */ /* 0x000fe2000f8e02ff */
[----:B------:R-:W-:Y:S02]  /*4420*/  ULDC.64 UR4, c[0x0][0x650] ;  /* 0x0001940000047ab9 */ /* 0x000fe40000000a00 */
[----:B------:R-:W-:Y:S01]  /*4430*/  ISETP.GE.U32.AND P0, PT, R16, UR4, PT ;  /* 0x0000000410007c0c */ /* 0x000fe2000bf06070 */
[--C-:B------:R-:W-:Y:S01]  /*4440*/  IMAD.IADD R17, R17, 0x1, R3.reuse ;  /* 0x0000000111117824 */ /* 0x100fe200078e0203 */
[----:B------:R-:W-:-:S04]  /*4450*/  PRMT R3, RZ, 0x7610, R3 ;  /* 0x00007610ff037816 */ /* 0x000fc80000000003 */
[----:B------:R-:W-:-:S13]  /*4460*/  ISETP.GE.U32.AND.EX P0, PT, R17, UR5, PT, P0 ;  /* 0x0000000511007c0c */ /* 0x000fda000bf06100 */
[----:B------:R-:W-:Y:S05]  /*4470*/  @P0 BRA `(.L_x_98) ;  /* 0x0000000400640947 */ /* 0x000fea0003800000 */
[----:B0---4-:R-:W0:Y:S01]  /*4480*/  S2R R12, SR_CTAID.X ;  /* 0x00000000000c7919 */ /* 0x011e220000002500 */
[----:B------:R-:W2:Y:S01]  /*4490*/  LDC.64 R10, c[0x0][0x628] ;  /* 0x00018a00ff0a7b82 */ /* 0x000ea20000000a00 */
[----:B------:R-:W-:Y:S01]  /*44a0*/  ULDC UR4, c[0x0][0x150] ;  /* 0x0000540000047ab9 */ /* 0x000fe20000000800 */
[----:B-1----:R-:W-:Y:S01]  /*44b0*/  IMAD.MOV.U32 R8, RZ, RZ, R16 ;  /* 0x000000ffff087224 */ /* 0x002fe200078e0010 */
[----:B-----5:R-:W1:Y:S01]  /*44c0*/  S2R R24, SR_CTAID.Y ;  /* 0x0000000000187919 */ /* 0x020e620000002600 */
[----:B------:R-:W-:-:S04]  /*44d0*/  IMAD.MOV.U32 R9, RZ, RZ, R17 ;  /* 0x000000ffff097224 */ /* 0x000fc800078e0011 */
[----:B------:R-:W3:Y:S08]  /*44e0*/  LDC R21, c[0x0][0x144] ;  /* 0x00005100ff157b82 */ /* 0x000ef00000000800 */
[----:B------:R-:W4:Y:S08]  /*44f0*/  LDC R0, c[0x0][0x630] ;  /* 0x00018c00ff007b82 */ /* 0x000f300000000800 */
[----:B------:R-:W1:Y:S01]  /*4500*/  LDC.64 R14, c[0x0][0x620] ;  /* 0x00018800ff0e7b82 */ /* 0x000e620000000a00 */
[----:B--2---:R-:W-:-:S04]  /*4510*/  ISETP.NE.U32.AND P0, PT, R10, RZ, PT ;  /* 0x000000ff0a00720c */ /* 0x004fc80003f05070 */
[----:B------:R-:W-:Y:S02]  /*4520*/  ISETP.NE.AND.EX P0, PT, R11, RZ, PT, P0 ;  /* 0x000000ff0b00720c */ /* 0x000fe40003f05300 */
[----:B0-----:R-:W-:-:S05]  /*4530*/  I2FP.F32.U32 R3, R12 ;  /* 0x0000000c00037245 */ /* 0x001fca0000201000 */
[----:B------:R-:W-:-:S04]  /*4540*/  FMUL R3, R3, UR4 ;  /* 0x0000000403037c20 */ /* 0x000fc80008400000 */
[----:B------:R0:W2:Y:S02]  /*4550*/  F2I.U32.TRUNC.NTZ R20, R3 ;  /* 0x0000000300147305 */ /* 0x0000a4000020f000 */
[----:B---34-:R-:W-:Y:S05]  /*4560*/  @!P0 BRA `(.L_x_99) ;  /* 0x0000000000288947 */ /* 0x018fea0003800000 */
[----:B0-----:R-:W0:Y:S02]  /*4570*/  LDC R3, c[0x0][0x634] ;  /* 0x00018d00ff037b82 */ /* 0x001e240000000800 */
        /* <DEDUP_REMOVED lines=9> */
.L_x_99:
[----:B------:R-:W3:Y:S01]  /*4610*/  LDC.64 R28, c[0x0][0x640] ;  /* 0x00019000ff1c7b82 */ /* 0x000ee20000000a00 */
[-CC-:B------:R-:W-:Y:S01]  /*4620*/  SHF.R.U64 R59, R8, R0.reuse, R9.reuse ;  /* 0x00000000083b7219 */ /* 0x180fe20000001209 */
[----:B--2---:R-:W-:Y:S01]  /*4630*/  IMAD.MOV R20, RZ, RZ, -R20 ;  /* 0x000000ffff147224 */ /* 0x004fe200078e0a14 */
[----:B------:R-:W-:Y:S01]  /*4640*/  SHF.R.U32.HI R0, RZ, R0, R9 ;  /* 0x00000000ff007219 */ /* 0x000fe20000011609 */
[----:B------:R-:W-:Y:S01]  /*4650*/  ULDC UR4, c[0x0][0x154] ;  /* 0x0000550000047ab9 */ /* 0x000fe20000000800 */
[----:B0-----:R-:W-:Y:S01]  /*4660*/  IADD3 R3, P0, RZ, -R59, RZ ;  /* 0x8000003bff037210 */ /* 0x001fe20007f1e0ff */
[----:B------:R-:W-:Y:S02]  /*4670*/  IMAD R21, R21, R20, R12 ;  /* 0x0000001415157224 */ /* 0x000fe400078e020c */
[----:B------:R-:W0:Y:S01]  /*4680*/  LDC R6, c[0x0][0x618] ;  /* 0x00018600ff067b82 */ /* 0x000e220000000800 */
[----:B------:R-:W-:Y:S02]  /*4690*/  IMAD.MOV.U32 R7, RZ, RZ, 0x1 ;  /* 0x00000001ff077424 */ /* 0x000fe400078e00ff */
[----:B------:R-:W-:-:S04]  /*46a0*/  IMAD.X R5, RZ, RZ, ~R0, P0 ;  /* 0x000000ffff057224 */ /* 0x000fc800000e0e00 */
[-C--:B-1----:R-:W-:Y:S01]  /*46b0*/  IMAD R0, R5, R14.reuse, RZ ;  /* 0x0000000e05007224 */ /* 0x082fe200078e02ff */
[----:B------:R-:W1:Y:S01]  /*46c0*/  LDC R8, c[0x0][0x608] ;  /* 0x00018200ff087b82 */ /* 0x000e620000000800 */
[----:B------:R-:W-:-:S04]  /*46d0*/  IMAD.WIDE.U32 R4, R3, R14, R16 ;  /* 0x0000000e03047225 */ /* 0x000fc800078e0010 */
[----:B------:R-:W-:Y:S01]  /*46e0*/  IMAD R3, R3, R15, R0 ;  /* 0x0000000f03037224 */ /* 0x000fe200078e0200 */
[----:B------:R-:W-:Y:S02]  /*46f0*/  I2FP.F32.U32 R0, R24 ;  /* 0x0000001800007245 */ /* 0x000fe40000201000 */
[----:B------:R-:W2:Y:S01]  /*4700*/  LDC R26, c[0x0][0x658] ;  /* 0x00019600ff1a7b82 */ /* 0x000ea20000000800 */
[----:B------:R-:W-:Y:S01]  /*4710*/  IMAD.IADD R3, R5, 0x1, R3 ;  /* 0x0000000105037824 */ /* 0x000fe200078e0203 */
[----:B---3--:R-:W-:Y:S01]  /*4720*/  ISETP.NE.U32.AND P0, PT, R28, RZ, PT ;  /* 0x000000ff1c00720c */ /* 0x008fe20003f05070 */
[----:B------:R-:W-:Y:S01]  /*4730*/  FMUL R0, R0, UR4 ;  /* 0x0000000400007c20 */ /* 0x000fe20008400000 */
[----:B------:R-:W-:Y:S02]  /*4740*/  IMAD.MOV.U32 R5, RZ, RZ, -0x1 ;  /* 0xffffffffff057424 */ /* 0x000fe400078e00ff */
[----:B------:R-:W-:Y:S01]  /*4750*/  ISETP.NE.AND.EX P0, PT, R29, RZ, PT, P0 ;  /* 0x000000ff1d00720c */ /* 0x000fe20003f05300 */
[----:B------:R3:W4:Y:S01]  /*4760*/  F2I.U32.TRUNC.NTZ R13, R0 ;  /* 0x00000000000d7305 */ /* 0x000722000020f000 */
[----:B------:R-:W3:Y:S01]  /*4770*/  LDC R15, c[0x0][0x148] ;  /* 0x00005200ff0f7b82 */ /* 0x000ee20000000800 */
[----:B0-----:R-:W-:-:S02]  /*4780*/  SHF.R.U64 R12, R4, R6, R3 ;  /* 0x00000006040c7219 */ /* 0x001fc40000001203 */
[----:B------:R-:W-:-:S05]  /*4790*/  SHF.R.U32.HI R3, RZ, R6, R3 ;  /* 0x00000006ff037219 */ /* 0x000fca0000011603 */
[----:B------:R-:W0:Y:S01]  /*47a0*/  LDC R20, c[0x0][0x600] ;  /* 0x00018000ff147b82 */ /* 0x000e220000000800 */
[-CC-:B-1----:R-:W-:Y:S02]  /*47b0*/  SHF.R.U64 R10, R12, R8.reuse, R3.reuse ;  /* 0x000000080c0a7219 */ /* 0x182fe40000001203 */
[----:B------:R-:W-:-:S05]  /*47c0*/  SHF.R.U32.HI R3, RZ, R8, R3 ;  /* 0x00000008ff037219 */ /* 0x000fca0000011603 */
[----:B------:R-:W1:Y:S01]  /*47d0*/  LDC R27, c[0x0][0x648] ;  /* 0x00019200ff1b7b82 */ /* 0x000e620000000800 */
[-C--:B--2---:R-:W-:Y:S02]  /*47e0*/  SHF.L.U32 R4, R5, R26.reuse, RZ ;  /* 0x0000001a05047219 */ /* 0x084fe400000006ff */
[-CC-:B------:R-:W-:Y:S02]  /*47f0*/  SHF.R.U64 R14, R10, R26.reuse, R3.reuse ;  /* 0x0000001a0a0e7219 */ /* 0x180fe40000001203 */
[----:B------:R-:W-:Y:S02]  /*4800*/  SHF.R.U32.HI R5, RZ, R26, R3 ;  /* 0x0000001aff057219 */ /* 0x000fe40000011603 */
[----:B------:R-:W-:Y:S01]  /*4810*/  LOP3.LUT R25, RZ, R4, RZ, 0x33, !PT ;  /* 0x00000004ff197212 */ /* 0x000fe200078e33ff */
[----:B------:R-:W2:Y:S01]  /*4820*/  LDC R30, c[0x0][0x638] ;  /* 0x00018e00ff1e7b82 */ /* 0x000ea20000000800 */
[----:B------:R-:W-:Y:S01]  /*4830*/  SHF.L.U32 R26, R7, R26, RZ ;  /* 0x0000001a071a7219 */ /* 0x000fe200000006ff */
[----:B------:R-:W-:-:S06]  /*4840*/  IMAD.MOV.U32 R4, RZ, RZ, R14 ;  /* 0x000000ffff047224 */ /* 0x000fcc00078e000e */
[----:B------:R-:W0:Y:S01]  /*4850*/  LDC R31, c[0x0][0x610] ;  /* 0x00018400ff1f7b82 */ /* 0x000e220000000800 */
[----:B----4-:R-:W-:Y:S05]  /*4860*/  @!P0 BRA `(.L_x_100) ;  /* 0x0000000000288947 */ /* 0x010fea0003800000 */
        /* <DEDUP_REMOVED lines=10> */
.L_x_100:
[----:B------:R-:W-:Y:S01]  /*4910*/  ISETP.NE.AND P0, PT, R2, 0x1, PT ;  /* 0x000000010200780c */ /* 0x000fe20003f05270 */
[----:B0-----:R-:W-:Y:S01]  /*4920*/  VIADD R7, R20, 0xffffffff ;  /* 0xffffffff14077836 */ /* 0x001fe20000000000 */
[----:B-1-3--:R-:W-:Y:S01]  /*4930*/  SHF.R.U64 R0, R4, R27, R5 ;  /* 0x0000001b04007219 */ /* 0x00afe20000001205 */
[----:B------:R-:W-:Y:S01]  /*4940*/  IMAD.MOV R13, RZ, RZ, -R13 ;  /* 0x000000ffff0d7224 */ /* 0x000fe200078e0a0d */
[----:B------:R-:W-:Y:S01]  /*4950*/  LOP3.LUT R5, R10, R25, RZ, 0xc0, !PT ;  /* 0x000000190a057212 */ /* 0x000fe200078ec0ff */
[----:B------:R-:W-:Y:S01]  /*4960*/  IMAD.MOV.U32 R4, RZ, RZ, 0x1 ;  /* 0x00000001ff047424 */ /* 0x000fe200078e00ff */
[----:B------:R-:W-:Y:S01]  /*4970*/  LOP3.LUT R12, R12, R7, RZ, 0xc0, !PT ;  /* 0x000000070c0c7212 */ /* 0x000fe200078ec0ff */
[----:B------:R-:W-:Y:S02]  /*4980*/  IMAD.MOV R3, RZ, RZ, -R0 ;  /* 0x000000ffff037224 */ /* 0x000fe400078e0a00 */
[----:B------:R-:W-:Y:S02]  /*4990*/  IMAD R0, R26, R0, R5 ;  /* 0x000000001a007224 */ /* 0x000fe400078e0205 */
[----:B--2---:R-:W-:-:S02]  /*49a0*/  IMAD R3, R3, R30, R14 ;  /* 0x0000001e03037224 */ /* 0x004fc400078e020e */
[----:B------:R-:W-:Y:S02]  /*49b0*/  @P0 IMAD R21, R15, R13, R24 ;  /* 0x0000000d0f150224 */ /* 0x000fe400078e0218 */
[----:B------:R-:W-:Y:S01]  /*49c0*/  IMAD R5, R3, R20, R12 ;  /* 0x0000001403057224 */ /* 0x000fe200078e020c */
[----:B------:R-:W-:Y:S01]  /*49d0*/  PRMT R3, R4, 0x7610, R3 ;  /* 0x0000761004037816 */ /* 0x000fe20000000003 */
[----:B------:R-:W-:-:S05]  /*49e0*/  IMAD R0, R0, R31, R21 ;  /* 0x0000001f00007224 */ /* 0x000fca00078e0215 */
[----:B------:R-:W-:Y:S02]  /*49f0*/  SEL R61, R5, R0, !P0 ;  /* 0x00000000053d7207 */ /* 0x000fe40004000000 */
[----:B------:R-:W-:-:S07]  /*4a00*/  SEL R0, R0, R5, !P0 ;  /* 0x0000000500007207 */ /* 0x000fce0004000000 */
.L_x_98:
[----:B------:R-:W-:Y:S01]  /*4a10*/  LOP3.LUT P0, RZ, R3, 0xff, RZ, 0xc0, !PT ;  /* 0x000000ff03ff7812 */ /* 0x000fe2000780c0ff */
[----:B------:R-:W-:-:S12]  /*4a20*/  IMAD.MOV.U32 R60, RZ, RZ, R0 ;  /* 0x000000ffff3c7224 */ /* 0x000fd800078e0000 */
[----:B------:R-:W-:Y:S05]  /*4a30*/  @P0 BRA `(.L_x_101) ;  /* 0xffffffc800200947 */ /* 0x000fea000383ffff */
[----:B------:R-:W-:Y:S05]  /*4a40*/  EXIT ;  /* 0x000000000000794d */ /* 0x000fea0003800000 */
.L_x_8:
[----:B0-----:R-:W-:Y:S01]  /*4a50*/  ULDC.64 UR4, c[0x0][0x650] ;  /* 0x0001940000047ab9 */ /* 0x001fe20000000a00 */
        /* <DEDUP_REMOVED lines=25> */
.L_x_103:
[----:B------:R-:W0:Y:S01]  /*4bf0*/  LDC.64 R28, c[0x0][0x640] ;  /* 0x00019000ff1c7b82 */ /* 0x000e220000000a00 */
[-CC-:B------:R-:W-:Y:S01]  /*4c00*/  SHF.R.U64 R22, R12, R6.reuse, R13.reuse ;  /* 0x000000060c167219 */ /* 0x180fe2000000120d */
[----:B------:R-:W-:Y:S01]  /*4c10*/  IMAD.MOV.U32 R30, RZ, RZ, 0x1 ;  /* 0x00000001ff1e7424 */ /* 0x000fe200078e00ff */
[----:B------:R-:W-:Y:S02]  /*4c20*/  SHF.R.U32.HI R6, RZ, R6, R13 ;  /* 0x00000006ff067219 */ /* 0x000fe4000001160d */
        /* <DEDUP_REMOVED lines=8> */
[----:B------:R-:W-:Y:S01]  /*4cb0*/  IMAD.IADD R9, R9, 0x1, R11 ;  /* 0x0000000109097824 */ /* 0x000fe200078e020b */
[----:B0-----:R-:W-:-:S04]  /*4cc0*/  ISETP.NE.U32.AND P0, PT, R28, RZ, PT ;  /* 0x000000ff1c00720c */ /* 0x001fc80003f05070 */
[----:B------:R-:W-:Y:S02]  /*4cd0*/  ISETP.NE.AND.EX P0, PT, R29, RZ, PT, P0 ;  /* 0x000000ff1d00720c */ /* 0x000fe40003f05300 */
[----:B------:R-:W0:Y:S01]  /*4ce0*/  LDC R20, c[0x0][0x600] ;  /* 0x00018000ff147b82 */ /* 0x000e220000000800 */
[-CC-:B-1----:R-:W-:Y:S01]  /*4cf0*/  SHF.R.U64 R14, R8, R10.reuse, R9.reuse ;  /* 0x0000000a080e7219 */ /* 0x182fe20000001209 */
[----:B------:R-:W-:Y:S01]  /*4d00*/  IMAD.MOV.U32 R8, RZ, RZ, -0x1 ;  /* 0xffffffffff087424 */ /* 0x000fe200078e00ff */
[----:B------:R-:W-:-:S05]  /*4d10*/  SHF.R.U32.HI R9, RZ, R10, R9 ;  /* 0x0000000aff097219 */ /* 0x000fca0000011609 */
[----:B------:R-:W1:Y:S01]  /*4d20*/  LDC R24, c[0x0][0x648] ;  /* 0x00019200ff187b82 */ /* 0x000e620000000800 */
[-CC-:B--2---:R-:W-:Y:S02]  /*4d30*/  SHF.R.U64 R23, R14, R12.reuse, R9.reuse ;  /* 0x0000000c0e177219 */ /* 0x184fe40000001209 */
[----:B------:R-:W-:-:S05]  /*4d40*/  SHF.R.U32.HI R6, RZ, R12, R9 ;  /* 0x0000000cff067219 */ /* 0x000fca0000011609 */
[----:B------:R-:W2:Y:S01]  /*4d50*/  LDC R26, c[0x0][0x638] ;  /* 0x00018e00ff1a7b82 */ /* 0x000ea20000000800 */
[-C--:B---3--:R-:W-:Y:S02]  /*4d60*/  SHF.L.U32 R8, R8, R27.reuse, RZ ;  /* 0x0000001b08087219 */ /* 0x088fe400000006ff */
[-CC-:B------:R-:W-:Y:S02]  /*4d70*/  SHF.R.U64 R25, R23, R27.reuse, R6.reuse ;  /* 0x0000001b17197219 */ /* 0x180fe40000001206 */
[----:B------:R-:W-:Y:S02]  /*4d80*/  LOP3.LUT R32, RZ, R8, RZ, 0x33, !PT ;  /* 0x00000008ff207212 */ /* 0x000fe400078e33ff */
[----:B------:R-:W-:Y:S01]  /*4d90*/  SHF.R.U32.HI R9, RZ, R27, R6 ;  /* 0x0000001bff097219 */ /* 0x000fe20000011606 */
[----:B------:R-:W3:Y:S01]  /*4da0*/  LDC R31, c[0x0][0x610] ;  /* 0x00018400ff1f7b82 */ /* 0x000ee20000000800 */
[----:B------:R-:W-:Y:S01]  /*4db0*/  IMAD.MOV.U32 R8, RZ, RZ, R25 ;  /* 0x000000ffff087224 */ /* 0x000fe200078e0019 */
[----:B------:R-:W-:Y:S06]  /*4dc0*/  @!P0 BRA `(.L_x_104) ;  /* 0x0000000000288947 */ /* 0x000fec0003800000 */
        /* <DEDUP_REMOVED lines=10> */
.L_x_104:
[----:B------:R-:W-:Y:S01]  /*4e70*/  ISETP.NE.AND P0, PT, R2, 0x1, PT ;  /* 0x000000010200780c */ /* 0x000fe20003f05270 */
[----:B------:R-:W-:Y:S01]  /*4e80*/  IMAD.MOV.U32 R13, RZ, RZ, R22 ;  /* 0x000000ffff0d7224 */ /* 0x000fe200078e0016 */
[----:B-1----:R-:W-:Y:S01]  /*4e90*/  SHF.R.U64 R6, R8, R24, R9 ;  /* 0x0000001808067219 */ /* 0x002fe20000001209 */
[----:B0-----:R-:W-:Y:S01]  /*4ea0*/  VIADD R9, R20, 0xffffffff ;  /* 0xffffffff14097836 */ /* 0x001fe20000000000 */
[----:B------:R-:W-:Y:S02]  /*4eb0*/  SHF.L.U32 R30, R30, R27, RZ ;  /* 0x0000001b1e1e7219 */ /* 0x000fe400000006ff */
[----:B------:R-:W-:Y:S01]  /*4ec0*/  LOP3.LUT R5, R23, R32, RZ, 0xc0, !PT ;  /* 0x0000002017057212 */ /* 0x000fe200078ec0ff */
[----:B------:R-:W-:-:S04]  /*4ed0*/  IMAD.MOV R8, RZ, RZ, -R6 ;  /* 0x000000ffff087224 */ /* 0x000fc800078e0a06 */
[----:B------:R-:W-:Y:S01]  /*4ee0*/  IMAD R6, R30, R6, R5 ;  /* 0x000000061e067224 */ /* 0x000fe200078e0205 */
[----:B------:R-:W-:Y:S01]  /*4ef0*/  LOP3.LUT R5, R14, R9, RZ, 0xc0, !PT ;  /* 0x000000090e057212 */ /* 0x000fe200078ec0ff */
[----:B------:R-:W-:Y:S02]  /*4f00*/  @P0 IMAD R3, R7, R21, R4 ;  /* 0x0000001507030224 */ /* 0x000fe400078e0204 */
[----:B--2---:R-:W-:Y:S02]  /*4f10*/  IMAD R4, R8, R26, R25 ;  /* 0x0000001a08047224 */ /* 0x004fe400078e0219 */
[----:B---3--:R-:W-:Y:S02]  /*4f20*/  IMAD R3, R6, R31, R3 ;  /* 0x0000001f06037224 */ /* 0x008fe400078e0203 */
[----:B------:R-:W-:Y:S02]  /*4f30*/  IMAD R4, R4, R20, R5 ;  /* 0x0000001404047224 */ /* 0x000fe400078e0205 */
[----:B------:R-:W-:-:S03]  /*4f40*/  IMAD.MOV.U32 R6, RZ, RZ, 0x1 ;  /* 0x00000001ff067424 */ /* 0x000fc600078e00ff */
[----:B------:R-:W-:Y:S02]  /*4f50*/  SEL R20, R4, R3, !P0 ;  /* 0x0000000304147207 */ /* 0x000fe40004000000 */
[----:B------:R-:W-:-:S07]  /*4f60*/  SEL R11, R3, R4, !P0 ;  /* 0x00000004030b7207 */ /* 0x000fce0004000000 */
.L_x_102:
[----:B------:R-:W-:-:S08]  /*4f70*/  NOP ;  /* 0x0000000000007918 */ /* 0x000fd00000000000 */
[----:B------:R-:W0:-:S00]  /*4f80*/  USETMAXREG.DEALLOC.CTAPOOL 0x28 ;  /* 0x00000028000079c8 */ /* 0x000e0000080e0500 */
[----:B0-----:R-:W-:-:S13]  /*4f90*/  ISETP.NE.AND P0, PT, R0, RZ, PT ;  /* 0x000000ff0000720c */ /* 0x001fda0003f05270 */
[----:B------:R-:W-:Y:S05]  /*4fa0*/  @P0 EXIT ;  /* 0x000000000000094d */ /* 0x000fea0003800000 */
[----:B------:R-:W-:Y:S01]  /*4fb0*/  LOP3.LUT P0, RZ, R6, 0xff, RZ, 0xc0, !PT ;  /* 0x000000ff06ff7812 */ /* 0x000fe2000780c0ff */
[----:B------:R-:W-:Y:S02]  /*4fc0*/  IMAD.MOV.U32 R0, RZ, RZ, 0x1 ;  /* 0x00000001ff007424 */ /* 0x000fe400078e00ff */
[----:B------:R-:W-:-:S10]  /*4fd0*/  IMAD.MOV.U32 R12, RZ, RZ, RZ ;  /* 0x000000ffff0c7224 */ /* 0x000fd400078e00ff */
[----:B------:R-:W-:Y:S05]  /*4fe0*/  @!P0 BRA `(.L_x_105) ;  /* 0x0000000c007c8947 */ /* 0x000fea0003800000 */
[----:B------:R-:W0:Y:S01]  /*4ff0*/  LDC R0, c[0x0][0x28c] ;  /* 0x0000a300ff007b82 */ /* 0x000e220000000800 */
[----:B------:R-:W-:Y:S01]  /*5000*/  ULDC UR5, c[0x0][0x658] ;  /* 0x0001960000057ab9 */ /* 0x000fe20000000800 */
[----:B------:R-:W-:Y:S01]  /*5010*/  UMOV UR11, 0xffffffff ;  /* 0xffffffff000b7882 */ /* 0x000fe20000000000 */
[----:B------:R-:W-:Y:S01]  /*5020*/  UMOV UR15, 0x1 ;  /* 0x00000001000f7882 */ /* 0x000fe20000000000 */
[----:B------:R-:W-:Y:S01]  /*5030*/  USHF.L.U32 UR11, UR11, UR5, URZ ;  /* 0x000000050b0b7299 */ /* 0x000fe2000800063f */
[----:B------:R-:W-:Y:S01]  /*5040*/  BSSY B0, `(.L_x_105) ;  /* 0x00000d9000007945 */ /* 0x000fe20003800000 */
[----:B------:R-:W-:Y:S01]  /*5050*/  ULDC UR9, c[0x0][0xc] ;  /* 0x0000030000097ab9 */ /* 0x000fe20000000800 */
[----:B------:R-:W-:Y:S01]  /*5060*/  ULDC UR14, c[0x0][0x10] ;  /* 0x00000400000e7ab9 */ /* 0x000fe20000000800 */
[----:B------:R-:W1:Y:S01]  /*5070*/  S2UR UR8, SR_CgaCtaId ;  /* 0x00000000000879c3 */ /* 0x000e620000008800 */
[----:B------:R-:W-:Y:S01]  /*5080*/  ULOP3.LUT UR13, URZ, UR11, URZ, 0x33, !UPT ;  /* 0x0000000b3f0d7292 */ /* 0x000fe2000f8e333f */
[----:B------:R-:W-:Y:S01]  /*5090*/  IMAD.MOV.U32 R10, RZ, RZ, 0x1 ;  /* 0x00000001ff0a7424 */ /* 0x000fe200078e00ff */
[----:B------:R-:W-:Y:S01]  /*50a0*/  LOP3.LUT R9, R19, 0x2, RZ, 0xfc, !PT ;  /* 0x0000000213097812 */ /* 0x000fe200078efcff */
[----:B------:R-:W-:Y:S01]  /*50b0*/  IMAD.MOV.U32 R12, RZ, RZ, RZ ;  /* 0x000000ffff0c7224 */ /* 0x000fe200078e00ff */
[----:B------:R-:W-:Y:S01]  /*50c0*/  ULDC UR4, c[0x0][0x600] ;  /* 0x0001800000047ab9 */ /* 0x000fe20000000800 */
[----:B------:R-:W-:Y:S01]  /*50d0*/  UMOV UR18, 0x5 ;  /* 0x0000000500127882 */ /* 0x000fe20000000000 */
[----:B------:R-:W-:-:S02]  /*50e0*/  UIADD3 UR4, UR4, -0x1, URZ ;  /* 0xffffffff04047890 */ /* 0x000fc4000fffe03f */
[----:B------:R-:W-:Y:S01]  /*50f0*/  USHF.L.U32 UR5, UR15, UR5, URZ ;  /* 0x000000050f057299 */ /* 0x000fe2000800063f */
[----:B------:R-:W-:Y:S01]  /*5100*/  ULDC.64 UR28, c[0x0][0x198] ;  /* 0x00006600001c7ab9 */ /* 0x000fe20000000a00 */
[----:B0-----:R-:W-:-:S05]  /*5110*/  VIADD R0, R0, 0x1f ;  /* 0x0000001f00007836 */ /* 0x001fca0000000000 */
[----:B------:R-:W-:Y:S01]  /*5120*/  SHF.R.S32.HI R3, RZ, 0x1f, R0 ;  /* 0x0000001fff037819 */ /* 0x000fe20000011400 */
[----:B-1----:R-:W-:-:S03]  /*5130*/  ULOP3.LUT UR10, UR8, 0x1, URZ, 0xc0, !UPT ;  /* 0x00000001080a7892 */ /* 0x002fc6000f8ec03f */
[----:B------:R-:W-:Y:S01]  /*5140*/  LEA.HI R3, R3, R0, RZ, 0x5 ;  /* 0x0000000003037211 */ /* 0x000fe200078f28ff */
[----:B------:R-:W-:Y:S01]  /*5150*/  USHF.R.U32.HI UR25, URZ, 0x1, UR8 ;  /* 0x000000013f197899 */ /* 0x000fe20008011608 */
[----:B------:R-:W-:Y:S01]  /*5160*/  IMAD.MOV.U32 R0, RZ, RZ, 0x1 ;  /* 0x00000001ff007424 */ /* 0x000fe200078e00ff */
[----:B------:R-:W-:Y:S01]  /*5170*/  USHF.L.U32 UR6, UR8, 0x5, URZ ;  /* 0x0000000508067899 */ /* 0x000fe2000800063f */
[----:B------:R-:W-:Y:S01]  /*5180*/  SHF.R.S32.HI R3, RZ, 0x5, R3 ;  /* 0x00000005ff037819 */ /* 0x000fe20000011403 */
[----:B------:R-:W-:Y:S02]  /*5190*/  USHF.L.U32 UR7, UR8, 0xa, URZ ;  /* 0x0000000a08077899 */ /* 0x000fe4000800063f */
[----:B------:R-:W-:Y:S02]  /*51a0*/  ULOP3.LUT UR8, UR8, 0xfffffffe, URZ, 0xc0, !UPT ;  /* 0xfffffffe08087892 */ /* 0x000fe4000f8ec03f */
[----:B------:R-:W-:Y:S01]  /*51b0*/  UISETP.GT.U32.AND UP0, UPT, UR10, 0xffff, UPT ;  /* 0x0000ffff0a00788c */ /* 0x000fe2000bf04070 */
[----:B------:R-:W-:Y:S01]  /*51c0*/  VIADD R8, R3, 0x1 ;  /* 0x0000000103087836 */ /* 0x000fe20000000000 */
[----:B------:R-:W-:-:S02]  /*51d0*/  USHF.L.U32 UR11, UR15, UR8, URZ ;  /* 0x000000080f0b7299 */ /* 0x000fc4000800063f */
[----:B------:R-:W-:Y:S02]  /*51e0*/  ULOP3.LUT UR12, UR8, 0x1, URZ, 0xfc, !UPT ;  /* 0x00000001080c7892 */ /* 0x000fe4000f8efc3f */
[----:B------:R-:W-:Y:S02]  /*51f0*/  UIMAD.WIDE.U32 UR8, UR9, UR14, URZ ;  /* 0x0000000e090872a5 */ /* 0x000fe4000f8e003f */
[----:B------:R-:W-:Y:S01]  /*5200*/  USEL UR10, UR10, 0xffff, !UP0 ;  /* 0x0000ffff0a0a7887 */ /* 0x000fe2000c000000 */
[----:B------:R-:W-:Y:S01]  /*5210*/  ULDC UR14, c[0x0][0x14] ;  /* 0x00000500000e7ab9 */ /* 0x000fe20000000800 */
[----:B------:R-:W-:Y:S02]  /*5220*/  USHF.L.U32 UR12, UR15, UR12, URZ ;  /* 0x0000000c0f0c7299 */ /* 0x000fe4000800063f */
[----:B------:R-:W-:Y:S02]  /*5230*/  UIMAD.WIDE.U32 UR26, UR8, UR14, URZ ;  /* 0x0000000e081a72a5 */ /* 0x000fe4000f8e003f */
[----:B------:R-:W-:-:S02]  /*5240*/  UIMAD UR21, UR9, UR14, URZ ;  /* 0x0000000e091572a4 */ /* 0x000fc4000f8e023f */
[----:B------:R-:W-:Y:S02]  /*5250*/  ULOP3.LUT UR10, UR10, 0xffff, URZ, 0xc0, !UPT ;  /* 0x0000ffff0a0a7892 */ /* 0x000fe4000f8ec03f */
[----:B------:R-:W-:Y:S02]  /*5260*/  ULOP3.LUT UR6, UR6, 0x20, URZ, 0xc0, !UPT ;  /* 0x0000002006067892 */ /* 0x000fe4000f8ec03f */
[----:B------:R-:W-:Y:S02]  /*5270*/  ULOP3.LUT UR7, UR7, 0x400, URZ, 0xc0, !UPT ;  /* 0x0000040007077892 */ /* 0x000fe4000f8ec03f */
[----:B------:R-:W-:Y:S02]  /*5280*/  ULOP3.LUT UR19, UR11, UR12, URZ, 0xfc, !UPT ;  /* 0x0000000c0b137292 */ /* 0x000fe4000f8efc3f */
[----:B------:R-:W-:Y:S02]  /*5290*/  UIADD3 UR21, UR27, UR21, URZ ;  /* 0x000000151b157290 */ /* 0x000fe4000fffe03f */
[----:B------:R-:W-:-:S12]  /*52a0*/  USHF.L.U32 UR18, UR18, UR10, URZ ;  /* 0x0000000a12127299 */ /* 0x000fd8000800063f */
.L_x_116:
[----:B------:R-:W-:-:S03]  /*52b0*/  UMOV UR8, 0xffffffff ;  /* 0xffffffff00087882 */ /* 0x000fc60000000000 */
[----:B------:R-:W-:Y:S05]  /*52c0*/  BRA.DIV UR8, `(.L_x_106) ;  /* 0x0000001208607947 */ /* 0x000fea000b800000 */
[----:B------:R-:W-:-:S13]  /*52d0*/  ELECT P6, URZ, PT ;  /* 0x00000000003f782f */ /* 0x000fda00038c0000 */
.L_x_132:
[----:B------:R-:W0:Y:S01]  /*52e0*/  LDC R4, c[0x0][0x28c] ;  /* 0x0000a300ff047b82 */ /* 0x000e220000000800 */
[----:B------:R-:W-:Y:S01]  /*52f0*/  BSSY B1, `(.L_x_107) ;  /* 0x000003c000017945 */ /* 0x000fe20003800000 */
[----:B0-----:R-:W-:-:S13]  /*5300*/  ISETP.LT.OR P6, PT, R4, 0x1, !P6 ;  /* 0x000000010400780c */ /* 0x001fda00077c1670 */
[----:B------:R-:W-:Y:S05]  /*5310*/  @P6 BRA `(.L_x_108) ;  /* 0x0000000000e46947 */ /* 0x000fea0003800000 */
[----:B------:R-:W-:Y:S01]  /*5320*/  LEA R11, R11, UR25, 0x1 ;  /* 0x000000190b0b7c11 */ /* 0x000fe2000f8e08ff */
[----:B------:R-:W-:Y:S01]  /*5330*/  IMAD.MOV.U32 R21, RZ, RZ, RZ ;  /* 0x000000ffff157224 */ /* 0x000fe200078e00ff */
[----:B------:R-:W-:Y:S01]  /*5340*/  LEA R20, R20, UR6, 0x6 ;  /* 0x0000000614147c11 */ /* 0x000fe2000f8e30ff */
[----:B------:R-:W-:Y:S02]  /*5350*/  IMAD.MOV.U32 R4, RZ, RZ, R8 ;  /* 0x000000ffff047224 */ /* 0x000fe400078e0008 */
[----:B------:R-:W-:Y:S02]  /*5360*/  IMAD.MOV.U32 R5, RZ, RZ, R0 ;  /* 0x000000ffff057224 */ /* 0x000fe400078e0000 */
[----:B------:R-:W-:Y:S02]  /*5370*/  IMAD.MOV.U32 R6, RZ, RZ, R12 ;  /* 0x000000ffff067224 */ /* 0x000fe400078e000c */
[----:B------:R-:W-:-:S07]  /*5380*/  IMAD.SHL.U32 R15, R11, 0x40, RZ ;  /* 0x000000400b0f7824 */ /* 0x000fce00078e00ff */
.L_x_111:
[----:B------:R-:W0:Y:S01]  /*5390*/  S2R R14, SR_CgaCtaId ;  /* 0x00000000000e7919 */ /* 0x000e220000008800 */
[----:B------:R-:W-:Y:S02]  /*53a0*/  MOV R7, 0x400 ;  /* 0x0000040000077802 */ /* 0x000fe40000000f00 */
[----:B------:R-:W-:-:S13]  /*53b0*/  LOP3.LUT P1, RZ, R18, 0x7f, RZ, 0xc0, !PT ;  /* 0x0000007f12ff7812 */ /* 0x000fda000782c0ff */
[----:B------:R-:W1:Y:S01]  /*53c0*/  @!P1 LDC R11, c[0x0][0x500] ;  /* 0x00014000ff0b9b82 */ /* 0x000e620000000800 */
[----:B0-----:R-:W-:Y:S02]  /*53d0*/  LEA R22, R14, R7, 0x18 ;  /* 0x000000070e167211 */ /* 0x001fe400078ec0ff */
[----:B------:R-:W-:-:S03]  /*53e0*/  SHF.L.U32 R7, R5, 0x1f, RZ ;  /* 0x0000001f05077819 */ /* 0x000fc600000006ff */
[----:B------:R-:W-:-:S04]  /*53f0*/  IMAD R14, R6, 0x8, R22 ;  /* 0x00000008060e7824 */ /* 0x000fc800078e0216 */
[----:B------:R-:W0:Y:S02]  /*5400*/  SYNCS.PHASECHK.TRANS64.TRYWAIT P0, [R14+URZ+0x48], R7 ;  /* 0x000048070e0075a7 */ /* 0x000e24000800017f */
[----:B01----:R-:W-:Y:S05]  /*5410*/  @!P0 BRA `(.L_x_109) ;  /* 0x00000010002c8947 */ /* 0x003fea0003800000 */
.L_x_133:
[----:B0-----:R-:W-:Y:S01]  /*5420*/  PRMT R7, R9, 0x9910, RZ ;  /* 0x0000991009077816 */ /* 0x001fe200000000ff */
[----:B------:R0:W-:Y:S03]  /*5430*/  @!P1 SYNCS.ARRIVE.TRANS64 RZ, [R14+URZ], R11 ;  /* 0x0000000b0eff99a7 */ /* 0x0001e6000800003f */
[----:B------:R-:W-:-:S13]  /*5440*/  ISETP.NE.AND P0, PT, R7, 0x2, PT ;  /* 0x000000020700780c */ /* 0x000fda0003f05270 */
[----:B0-----:R-:W-:Y:S05]  /*5450*/  @P0 BRA `(.L_x_110) ;  /* 0x0000000000040947 */ /* 0x001fea0003800000 */
[----:B------:R-:W-:Y:S01]  /*5460*/  BPT.TRAP 0x1 ;  /* 0x000000040000795c */ /* 0x000fe20000300000 */
.L_x_110:
[----:B------:R-:W-:Y:S01]  /*5470*/  LEA R7, R6, UR25, 0x1 ;  /* 0x0000001906077c11 */ /* 0x000fe2000f8e08ff */
[----:B------:R-:W-:Y:S01]  /*5480*/  VIADD R4, R4, 0xffffffff ;  /* 0xffffffff04047836 */ /* 0x000fe20000000000 */
[----:B------:R-:W-:Y:S01]  /*5490*/  R2UR UR23, R15 ;  /* 0x000000000f1772ca */ /* 0x000fe200000e0000 */
[----:B------:R-:W-:Y:S01]  /*54a0*/  UIADD3 UR14, UP0, UR28, 0xf0, URZ ;  /* 0x000000f01c0e7890 */ /* 0x000fe2000ff1e03f */
[----:B------:R-:W-:Y:S01]  /*54b0*/  R2UR UR9, R14 ;  /* 0x000000000e0972ca */ /* 0x000fe200000e0000 */
[----:B------:R-:W-:Y:S01]  /*54c0*/  IMAD.SHL.U32 R7, R7, 0x800, RZ ;  /* 0x0000080007077824 */ /* 0x000fe200078e00ff */
[----:B------:R-:W-:Y:S01]  /*54d0*/  R2UR UR10, R21 ;  /* 0x00000000150a72ca */ /* 0x000fe200000e0000 */
[----:B------:R-:W-:Y:S01]  /*54e0*/  UIADD3 UR32, UP1, UR28, 0x1f0, URZ ;  /* 0x000001f01c207890 */ /* 0x000fe2000ff3e03f */
[----:B------:R-:W-:Y:S01]  /*54f0*/  R2UR UR12, R13 ;  /* 0x000000000d0c72ca */ /* 0x000fe200000e0000 */
[--C-:B------:R-:W-:Y:S01]  /*5500*/  IMAD R11, R7, 0x4, R22.reuse ;  /* 0x00000004070b7824 */ /* 0x100fe200078e0216 */
[----:B------:R-:W-:Y:S01]  /*5510*/  LEA R7, R6, UR7, 0xb ;  /* 0x0000000706077c11 */ /* 0x000fe2000f8e58ff */
[----:B------:R-:W-:Y:S01]  /*5520*/  UIADD3.X UR15, URZ, UR29, URZ, UP0, !UPT ;  /* 0x0000001d3f0f7290 */ /* 0x000fe200087fe43f */
[----:B------:R-:W-:Y:S01]  /*5530*/  R2UR UR24, R20 ;  /* 0x00000000141872ca */ /* 0x000fe200000e0000 */
[----:B------:R-:W-:Y:S01]  /*5540*/  UPRMT UR20, URZ, 0x5410, UR18 ;  /* 0x000054103f147896 */ /* 0x000fe20008000012 */
[----:B------:R-:W-:Y:S01]  /*5550*/  R2UR UR8, R11 ;  /* 0x000000000b0872ca */ /* 0x000fe200000e0000 */
[----:B------:R-:W-:Y:S01]  /*5560*/  IMAD R7, R7, 0x4, R22 ;  /* 0x0000000407077824 */ /* 0x000fe200078e0216 */
[----:B------:R-:W-:Y:S01]  /*5570*/  ISETP.GT.AND P1, PT, R4, 0x1, PT ;  /* 0x000000010400780c */ /* 0x000fe20003f24270 */
[----:B------:R-:W-:Y:S01]  /*5580*/  VIADD R6, R6, 0x1 ;  /* 0x0000000106067836 */ /* 0x000fe20000000000 */
[----:B------:R-:W-:Y:S01]  /*5590*/  UPRMT UR30, URZ, 0x5410, UR19 ;  /* 0x000054103f1e7896 */ /* 0x000fe20008000013 */
[----:B------:R-:W-:Y:S01]  /*55a0*/  VIADD R21, R21, 0x20 ;  /* 0x0000002015157836 */ /* 0x000fe20000000000 */
[----:B------:R-:W-:Y:S01]  /*55b0*/  R2UR UR11, R7 ;  /* 0x00000000070b72ca */ /* 0x000fe200000e0000 */
[----:B------:R-:W-:Y:S01]  /*55c0*/  UIADD3.X UR33, URZ, UR29, URZ, UP1, !UPT ;  /* 0x0000001d3f217290 */ /* 0x000fe20008ffe43f */
[----:B------:R-:W-:Y:S01]  /*55d0*/  ISETP.NE.AND P0, PT, R6, 0x9, PT ;  /* 0x000000090600780c */ /* 0x000fe20003f05270 */
[----:B------:R-:W-:Y:S01]  /*55e0*/  UMOV UR16, 0x0 ;  /* 0x0000000000107882 */ /* 0x000fe20000000000 */
[----:B------:R-:W-:-:S02]  /*55f0*/  UMOV UR17, 0x10000000 ;  /* 0x1000000000117882 */ /* 0x000fc40000000000 */
[----:B------:R-:W-:Y:S01]  /*5600*/  SEL R14, RZ, 0x1, P0 ;  /* 0x00000001ff0e7807 */ /* 0x000fe20000000000 */
[----:B------:R-:W-:Y:S01]  /*5610*/  UIADD3 UR8, UR8, 0x180, URZ ;  /* 0x0000018008087890 */ /* 0x000fe2000fffe03f */
[----:B------:R-:W-:Y:S02]  /*5620*/  SEL R6, R6, RZ, P0 ;  /* 0x000000ff06067207 */ /* 0x000fe40000000000 */
[----:B------:R-:W-:-:S03]  /*5630*/  LOP3.LUT R5, R5, R14, RZ, 0x3c, !PT ;  /* 0x0000000e05057212 */ /* 0x000fc600078e3cff */
[----:B------:R-:W-:-:S03]  /*5640*/  UIADD3 UR22, UR11, 0x24180, URZ ;  /* 0x000241800b167890 */ /* 0x000fc6000fffe03f */
[----:B------:R-:W-:Y:S02]  /*5650*/  UMOV UR11, UR23 ;  /* 0x00000017000b7c82 */ /* 0x000fe40008000000 */
[----:B------:R0:W-:Y:S02]  /*5660*/  UTMALDG.3D.MULTICAST [UR8], [UR14], UR20, desc[UR16] ;  /* 0x000010080e0073b4 */ /* 0x0001e40008011814 */
[----:B0-----:R-:W-:Y:S01]  /*5670*/  UMOV UR8, UR22 ;  /* 0x0000001600087c82 */ /* 0x001fe20008000000 */
[----:B------:R-:W-:Y:S02]  /*5680*/  UMOV UR11, UR24 ;  /* 0x00000018000b7c82 */ /* 0x000fe40008000000 */
[----:B------:R0:W-:Y:S02]  /*5690*/  UTMALDG.3D.MULTICAST [UR8], [UR32], UR30, desc[UR16] ;  /* 0x00001008200073b4 */ /* 0x0001e4000801181e */
[----:B0-----:R-:W-:Y:S05]  /*56a0*/  @P1 BRA `(.L_x_111) ;  /* 0xfffffffc00381947 */ /* 0x001fea000383ffff */
.L_x_108:
[----:B------:R-:W-:Y:S05]  /*56b0*/  BSYNC B1 ;  /* 0x0000000000017941 */ /* 0x000fea0003800000 */
.L_x_107:
[----:B------:R-:W-:Y:S01]  /*56c0*/  LOP3.LUT P1, RZ, R10, 0xff, RZ, 0xc0, !PT ;  /* 0x000000ff0aff7812 */ /* 0x000fe2000782c0ff */
[C---:B------:R-:W-:Y:S01]  /*56d0*/  IMAD.IADD R12, R3.reuse, 0x1, R12 ;  /* 0x00000001030c7824 */ /* 0x040fe200078e020c */
[----:B------:R-:W-:Y:S01]  /*56e0*/  ULDC.64 UR8, c[0x0][0x650] ;  /* 0x0001940000087ab9 */ /* 0x000fe20000000a00 */
[C---:B------:R-:W-:Y:S01]  /*56f0*/  ISETP.GE.U32.AND P2, PT, R3.reuse, 0x9, PT ;  /* 0x000000090300780c */ /* 0x040fe20003f46070 */
[----:B------:R-:W-:Y:S01]  /*5700*/  BSSY B1, `(.L_x_112) ;  /* 0x000006a000017945 */ /* 0x000fe20003800000 */
[----:B------:R-:W-:Y:S01]  /*5710*/  IMAD.MOV.U32 R11, RZ, RZ, -0x1 ;  /* 0xffffffffff0b7424 */ /* 0x000fe200078e00ff */
[----:B------:R-:W-:Y:S01]  /*5720*/  ISETP.GT.U32.AND P0, PT, R12, 0x8, PT ;  /* 0x000000080c00780c */ /* 0x000fe20003f04070 */
[----:B------:R-:W-:Y:S01]  /*5730*/  IMAD.MOV.U32 R20, RZ, RZ, -0x1 ;  /* 0xffffffffff147424 */ /* 0x000fe200078e00ff */
[----:B------:R-:W-:Y:S01]  /*5740*/  PRMT R10, RZ, 0x7610, R10 ;  /* 0x00007610ff0a7816 */ /* 0x000fe2000000000a */
[----:B------:R-:W-:Y:S01]  /*5750*/  IMAD.MOV.U32 R13, RZ, RZ, -0x1 ;  /* 0xffffffffff0d7424 */ /* 0x000fe200078e00ff */
[----:B------:R-:W-:-:S03]  /*5760*/  ISETP.LT.U32.AND P0, PT, R3, 0x9, P0 ;  /* 0x000000090300780c */ /* 0x000fc60000701070 */
[----:B------:R-:W0:Y:S01]  /*5770*/  @P1 S2R R5, SR_CgaCtaId ;  /* 0x0000000000051919 */ /* 0x000e220000008800 */
[----:B------:R-:W-:-:S04]  /*5780*/  @P1 MOV R4, 0x400 ;  /* 0x0000040000041802 */ /* 0x000fc80000000f00 */
[----:B0-----:R-:W-:Y:S01]  /*5790*/  @P1 LEA R6, R5, R4, 0x18 ;  /* 0x0000000405061211 */ /* 0x001fe200078ec0ff */
[----:B------:R-:W-:-:S03]  /*57a0*/  IMAD.WIDE.U32 R4, R12, 0x38e38e39, RZ ;  /* 0x38e38e390c047825 */ /* 0x000fc600078e00ff */
[----:B------:R0:W-:Y:S01]  /*57b0*/  @P1 SYNCS.ARRIVE.TRANS64.A1T0 RZ, [R6+URZ+0xa8], RZ ;  /* 0x0000a8ff06ff19a7 */ /* 0x0001e2000810003f */
[----:B------:R-:W-:Y:S02]  /*57c0*/  IADD3 R16, P1, R16, UR26, RZ ;  /* 0x0000001a10107c10 */ /* 0x000fe4000ff3e0ff */
[----:B------:R-:W-:Y:S02]  /*57d0*/  SHF.R.U32.HI R7, RZ, 0x1, R5 ;  /* 0x00000001ff077819 */ /* 0x000fe40000011605 */
[----:B------:R-:W-:Y:S02]  /*57e0*/  SEL R5, RZ, 0x1, !P0 ;  /* 0x00000001ff057807 */ /* 0x000fe40004000000 */
[----:B------:R-:W-:Y:S01]  /*57f0*/  IADD3.X R17, R17, UR21, RZ, P1, !PT ;  /* 0x0000001511117c10 */ /* 0x000fe20008ffe4ff */
[----:B------:R-:W-:Y:S01]  /*5800*/  IMAD R12, R7, -0x9, R12 ;  /* 0xfffffff7070c7824 */ /* 0x000fe200078e020c */
[----:B------:R-:W-:Y:S02]  /*5810*/  ISETP.GE.U32.AND P0, PT, R16, UR8, PT ;  /* 0x0000000810007c0c */ /* 0x000fe4000bf06070 */
[----:B------:R-:W-:-:S02]  /*5820*/  LOP3.LUT R0, R0, R5, RZ, 0x3c, !PT ;  /* 0x0000000500007212 */ /* 0x000fc400078e3cff */
[----:B------:R-:W-:Y:S02]  /*5830*/  ISETP.GE.U32.AND.EX P0, PT, R17, UR9, PT, P0 ;  /* 0x0000000911007c0c */ /* 0x000fe4000bf06100 */
[----:B------:R-:W-:Y:S02]  /*5840*/  @P2 LOP3.LUT R0, R0, 0x1, R7, 0x78, !PT ;  /* 0x0000000100002812 */ /* 0x000fe400078e7807 */
[----:B------:R-:W-:-:S09]  /*5850*/  PRMT R4, RZ, 0x7610, R4 ;  /* 0x00007610ff047816 */ /* 0x000fd20000000004 */
[----:B0-----:R-:W-:Y:S05]  /*5860*/  @P0 BRA `(.L_x_113) ;  /* 0x00000004004c0947 */ /* 0x001fea0003800000 */
[----:B------:R-:W0:Y:S01]  /*5870*/  S2R R14, SR_CTAID.X ;  /* 0x00000000000e7919 */ /* 0x000e220000002500 */
[----:B------:R-:W-:Y:S01]  /*5880*/  ULDC.64 UR8, c[0x0][0x628] ;  /* 0x00018a0000087ab9 */ /* 0x000fe20000000a00 */
[----:B------:R-:W1:Y:S01]  /*5890*/  LDC R15, c[0x0][0x144] ;  /* 0x00005100ff0f7b82 */ /* 0x000e620000000800 */
[----:B------:R-:W-:Y:S01]  /*58a0*/  ISETP.NE.U32.AND P0, PT, RZ, UR8, PT ;  /* 0x00000008ff007c0c */ /* 0x000fe2000bf05070 */
[----:B------:R-:W2:Y:S01]  /*58b0*/  S2R R11, SR_CTAID.Y ;  /* 0x00000000000b7919 */ /* 0x000ea20000002600 */
[----:B------:R-:W-:Y:S01]  /*58c0*/  ULDC UR10, c[0x0][0x150] ;  /* 0x00005400000a7ab9 */ /* 0x000fe20000000800 */
[----:B------:R-:W-:Y:S01]  /*58d0*/  ULDC UR11, c[0x0][0x630] ;  /* 0x00018c00000b7ab9 */ /* 0x000fe20000000800 */
[----:B------:R-:W-:Y:S01]  /*58e0*/  ISETP.NE.AND.EX P0, PT, RZ, UR9, PT, P0 ;  /* 0x00000009ff007c0c */ /* 0x000fe2000bf05300 */
[----:B------:R-:W-:Y:S01]  /*58f0*/  IMAD.MOV.U32 R4, RZ, RZ, R16 ;  /* 0x000000ffff047224 */ /* 0x000fe200078e0010 */
[----:B0-----:R-:W-:-:S05]  /*5900*/  I2FP.F32.U32 R5, R14 ;  /* 0x0000000e00057245 */ /* 0x001fca0000201000 */
[----:B------:R-:W-:Y:S01]  /*5910*/  FMUL R20, R5, UR10 ;  /* 0x0000000a05147c20 */ /* 0x000fe20008400000 */
[----:B------:R-:W-:-:S05]  /*5920*/  IMAD.MOV.U32 R5, RZ, RZ, R17 ;  /* 0x000000ffff057224 */ /* 0x000fca00078e0011 */
[----:B--2---:R-:W-:Y:S05]  /*5930*/  @!P0 BRA `(.L_x_114) ;  /* 0x0000000000288947 */ /* 0x004fea0003800000 */
[----:B------:R-:W-:Y:S02]  /*5940*/  ULDC UR10, c[0x0][0x634] ;  /* 0x00018d00000a7ab9 */ /* 0x000fe40000000800 */
[----:B------:R-:W-:-:S05]  /*5950*/  IADD3 R5, P0, R16, UR10, RZ ;  /* 0x0000000a10057c10 */ /* 0x000fca000ff1e0ff */
[----:B------:R-:W-:-:S04]  /*5960*/  IMAD.X R13, RZ, RZ, R17, P0 ;  /* 0x000000ffff0d7224 */ /* 0x000fc800000e0611 */
[----:B------:R-:W-:-:S04]  /*5970*/  IMAD.WIDE.U32 R6, R13, UR8, RZ ;  /* 0x000000080d067c25 */ /* 0x000fc8000f8e00ff */
[----:B------:R-:W-:-:S04]  /*5980*/  IMAD.WIDE.U32 R6, P0, R5, UR9, R6 ;  /* 0x0000000905067c25 */ /* 0x000fc8000f800006 */
[----:B------:R-:W-:-:S04]  /*5990*/  IMAD.WIDE.U32 R4, R5, UR8, RZ ;  /* 0x0000000805047c25 */ /* 0x000fc8000f8e00ff */
[----:B------:R-:W-:Y:S01]  /*59a0*/  IMAD.MOV.U32 R4, RZ, RZ, R7 ;  /* 0x000000ffff047224 */ /* 0x000fe200078e0007 */
[----:B------:R-:W-:Y:S01]  /*59b0*/  IADD3 RZ, P1, R5, R6, RZ ;  /* 0x0000000605ff7210 */ /* 0x000fe20007f3e0ff */
[----:B------:R-:W-:-:S04]  /*59c0*/  IMAD.X R5, RZ, RZ, RZ, P0 ;  /* 0x000000ffff057224 */ /* 0x000fc800000e06ff */
[----:B------:R-:W-:-:S08]  /*59d0*/  IMAD.WIDE.U32.X R4, R13, UR9, R4, P1 ;  /* 0x000000090d047c25 */ /* 0x000fd000088e0404 */
.L_x_114:
[--C-:B------:R-:W-:Y:S01]  /*59e0*/  SHF.R.U64 R13, R4, UR11, R5.reuse ;  /* 0x0000000b040d7c19 */ /* 0x100fe20008001205 */
[----:B------:R-:W0:Y:S01]  /*59f0*/  F2I.U32.TRUNC.NTZ R20, R20 ;  /* 0x0000001400147305 */ /* 0x000e22000020f000 */
[----:B------:R-:W-:Y:S01]  /*5a00*/  SHF.R.U32.HI R4, RZ, UR11, R5 ;  /* 0x0000000bff047c19 */ /* 0x000fe20008011605 */
[----:B------:R-:W-:Y:S01]  /*5a10*/  ULDC.64 UR8, c[0x0][0x620] ;  /* 0x0001880000087ab9 */ /* 0x000fe20000000a00 */
[----:B------:R-:W-:Y:S01]  /*5a20*/  IADD3 R7, P0, RZ, -R13, RZ ;  /* 0x8000000dff077210 */ /* 0x000fe20007f1e0ff */
[----:B------:R-:W-:Y:S01]  /*5a30*/  ULDC.64 UR10, c[0x0][0x640] ;  /* 0x00019000000a7ab9 */ /* 0x000fe20000000a00 */
[----:B------:R-:W2:Y:S03]  /*5a40*/  LDC R22, c[0x0][0x148] ;  /* 0x00005200ff167b82 */ /* 0x000ea60000000800 */
[----:B------:R-:W-:Y:S01]  /*5a50*/  IMAD.X R4, RZ, RZ, ~R4, P0 ;  /* 0x000000ffff047224 */ /* 0x000fe200000e0e04 */
[----:B------:R-:W-:-:S03]  /*5a60*/  ISETP.NE.U32.AND P0, PT, RZ, UR10, PT ;  /* 0x0000000aff007c0c */ /* 0x000fc6000bf05070 */
[----:B------:R-:W-:Y:S01]  /*5a70*/  IMAD R6, R4, UR8, RZ ;  /* 0x0000000804067c24 */ /* 0x000fe2000f8e02ff */
[----:B------:R-:W-:Y:S01]  /*5a80*/  ISETP.NE.AND.EX P0, PT, RZ, UR11, PT, P0 ;  /* 0x0000000bff007c0c */ /* 0x000fe2000bf05300 */
[----:B------:R-:W-:Y:S01]  /*5a90*/  IMAD.WIDE.U32 R4, R7, UR8, R16 ;  /* 0x0000000807047c25 */ /* 0x000fe2000f8e0010 */
[----:B------:R-:W-:-:S03]  /*5aa0*/  ULDC UR8, c[0x0][0x618] ;  /* 0x0001860000087ab9 */ /* 0x000fc60000000800 */
[----:B------:R-:W-:Y:S01]  /*5ab0*/  IMAD R7, R7, UR9, R6 ;  /* 0x0000000907077c24 */ /* 0x000fe2000f8e0206 */
[----:B------:R-:W-:Y:S01]  /*5ac0*/  ULDC UR9, c[0x0][0x154] ;  /* 0x0000550000097ab9 */ /* 0x000fe20000000800 */
[----:B0-----:R-:W-:Y:S02]  /*5ad0*/  IMAD.MOV R6, RZ, RZ, -R20 ;  /* 0x000000ffff067224 */ /* 0x001fe400078e0a14 */
[----:B------:R-:W-:Y:S02]  /*5ae0*/  IMAD.IADD R5, R5, 0x1, R7 ;  /* 0x0000000105057824 */ /* 0x000fe400078e0207 */
[----:B-1----:R-:W-:Y:S01]  /*5af0*/  IMAD R14, R15, R6, R14 ;  /* 0x000000060f0e7224 */ /* 0x002fe200078e020e */
[----:B------:R-:W-:Y:S02]  /*5b00*/  I2FP.F32.U32 R6, R11 ;  /* 0x0000000b00067245 */ /* 0x000fe40000201000 */
[--C-:B------:R-:W-:Y:S02]  /*5b10*/  SHF.R.U64 R15, R4, UR8, R5.reuse ;  /* 0x00000008040f7c19 */ /* 0x100fe40008001205 */
[----:B------:R-:W-:Y:S01]  /*5b20*/  SHF.R.U32.HI R4, RZ, UR8, R5 ;  /* 0x00000008ff047c19 */ /* 0x000fe20008011605 */
[----:B------:R-:W-:Y:S01]  /*5b30*/  FMUL R6, R6, UR9 ;  /* 0x0000000906067c20 */ /* 0x000fe20008400000 */
[----:B------:R-:W-:-:S02]  /*5b40*/  ULDC UR8, c[0x0][0x608] ;  /* 0x0001820000087ab9 */ /* 0x000fc40000000800 */
[--C-:B------:R-:W-:Y:S01]  /*5b50*/  SHF.R.U64 R21, R15, UR8, R4.reuse ;  /* 0x000000080f157c19 */ /* 0x100fe20008001204 */
[----:B------:R0:W1:Y:S01]  /*5b60*/  F2I.U32.TRUNC.NTZ R24, R6 ;  /* 0x0000000600187305 */ /* 0x000062000020f000 */
[----:B------:R-:W-:Y:S01]  /*5b70*/  SHF.R.U32.HI R4, RZ, UR8, R4 ;  /* 0x00000008ff047c19 */ /* 0x000fe20008011604 */
[----:B------:R-:W-:-:S03]  /*5b80*/  ULDC UR8, c[0x0][0x658] ;  /* 0x0001960000087ab9 */ /* 0x000fc60000000800 */
[--C-:B------:R-:W-:Y:S02]  /*5b90*/  SHF.R.U64 R20, R21, UR8, R4.reuse ;  /* 0x0000000815147c19 */ /* 0x100fe40008001204 */
[----:B------:R-:W-:-:S03]  /*5ba0*/  SHF.R.U32.HI R23, RZ, UR8, R4 ;  /* 0x00000008ff177c19 */ /* 0x000fc60008011604 */
[----:B------:R-:W-:Y:S02]  /*5bb0*/  IMAD.MOV.U32 R4, RZ, RZ, R20 ;  /* 0x000000ffff047224 */ /* 0x000fe400078e0014 */
[----:B------:R-:W-:Y:S01]  /*5bc0*/  IMAD.MOV.U32 R5, RZ, RZ, R23 ;  /* 0x000000ffff057224 */ /* 0x000fe200078e0017 */
[----:B0-----:R-:W-:Y:S06]  /*5bd0*/  @!P0 BRA `(.L_x_115) ;  /* 0x0000000000288947 */ /* 0x001fec0003800000 */
        /* <DEDUP_REMOVED lines=10> */
.L_x_115:
[----:B------:R-:W-:Y:S01]  /*5c80*/  ISETP.NE.AND P0, PT, R2, 0x1, PT ;  /* 0x000000010200780c */ /* 0x000fe20003f05270 */
[----:B------:R-:W-:Y:S01]  /*5c90*/  ULDC UR8, c[0x0][0x648] ;  /* 0x0001920000087ab9 */ /* 0x000fe20000000800 */
[----:B-1----:R-:W-:Y:S01]  /*5ca0*/  IMAD.MOV R24, RZ, RZ, -R24 ;  /* 0x000000ffff187224 */ /* 0x002fe200078e0a18 */
[----:B------:R-:W-:Y:S01]  /*5cb0*/  SHF.R.U64 R4, R4, UR8, R5 ;  /* 0x0000000804047c19 */ /* 0x000fe20008001205 */
[----:B------:R-:W-:Y:S01]  /*5cc0*/  ULDC UR8, c[0x0][0x638] ;  /* 0x00018e0000087ab9 */ /* 0x000fe20000000800 */
[----:B------:R-:W-:Y:S01]  /*5cd0*/  LOP3.LUT R21, R21, UR13, RZ, 0xc0, !PT ;  /* 0x0000000d15157c12 */ /* 0x000fe2000f8ec0ff */
[----:B------:R-:W-:Y:S02]  /*5ce0*/  ULDC UR9, c[0x0][0x610] ;  /* 0x0001840000097ab9 */ /* 0x000fe40000000800 */
[----:B------:R-:W-:Y:S02]  /*5cf0*/  IMAD.MOV R5, RZ, RZ, -R4 ;  /* 0x000000ffff057224 */ /* 0x000fe400078e0a04 */
[----:B------:R-:W-:-:S02]  /*5d00*/  IMAD R21, R4, UR5, R21 ;  /* 0x0000000504157c24 */ /* 0x000fc4000f8e0215 */
[----:B------:R-:W-:Y:S01]  /*5d10*/  IMAD R20, R5, UR8, R20 ;  /* 0x0000000805147c24 */ /* 0x000fe2000f8e0214 */
[----:B------:R-:W-:Y:S01]  /*5d20*/  ULDC UR8, c[0x0][0x600] ;  /* 0x0001800000087ab9 */ /* 0x000fe20000000800 */
[----:B--2---:R-:W-:Y:S01]  /*5d30*/  @P0 IMAD R14, R22, R24, R11 ;  /* 0x00000018160e0224 */ /* 0x004fe200078e020b */
[----:B------:R-:W-:Y:S01]  /*5d40*/  LOP3.LUT R11, R15, UR4, RZ, 0xc0, !PT ;  /* 0x000000040f0b7c12 */ /* 0x000fe2000f8ec0ff */
[----:B------:R-:W-:Y:S02]  /*5d50*/  IMAD.MOV.U32 R4, RZ, RZ, 0x1 ;  /* 0x00000001ff047424 */ /* 0x000fe400078e00ff */
[----:B------:R-:W-:Y:S02]  /*5d60*/  IMAD R14, R21, UR9, R14 ;  /* 0x00000009150e7c24 */ /* 0x000fe4000f8e020e */
[----:B------:R-:W-:-:S05]  /*5d70*/  IMAD R11, R20, UR8, R11 ;  /* 0x00000008140b7c24 */ /* 0x000fca000f8e020b */
[----:B------:R-:W-:Y:S02]  /*5d80*/  SEL R20, R11, R14, !P0 ;  /* 0x0000000e0b147207 */ /* 0x000fe40004000000 */
[----:B------:R-:W-:-:S07]  /*5d90*/  SEL R11, R14, R11, !P0 ;  /* 0x0000000b0e0b7207 */ /* 0x000fce0004000000 */
.L_x_113:
[----:B------:R-:W-:Y:S05]  /*5da0*/  BSYNC B1 ;  /* 0x0000000000017941 */ /* 0x000fea0003800000 */
.L_x_112:
[----:B------:R-:W-:-:S13]  /*5db0*/  LOP3.LUT P0, RZ, R4, 0xff, RZ, 0xc0, !PT ;  /* 0x000000ff04ff7812 */ /* 0x000fda000780c0ff */
[----:B------:R-:W-:Y:S05]  /*5dc0*/  @P0 BRA `(.L_x_116) ;  /* 0xfffffff400380947 */ /* 0x000fea000383ffff */
[----:B------:R-:W-:Y:S05]  /*5dd0*/  BSYNC B0 ;  /* 0x0000000000007941 */ /* 0x000fea0003800000 */
.L_x_105:
[----:B------:R-:W-:-:S03]  /*5de0*/  UMOV UR8, 0xffffffff ;  /* 0xffffffff00087882 */ /* 0x000fc60000000000 */
[----:B------:R-:W-:Y:S05]  /*5df0*/  BRA.DIV UR8, `(.L_x_117) ;  /* 0x0000000608c87947 */ /* 0x000fea000b800000 */
[----:B------:R-:W-:-:S13]  /*5e00*/  ELECT P6, URZ, PT ;  /* 0x00000000003f782f */ /* 0x000fda00038c0000 */
.L_x_136:
[----:B------:R-:W-:Y:S04]  /*5e10*/  BSSY B0, `(.L_x_118) ;  /* 0x0000058000007945 */ /* 0x000fe80003800000 */
[----:B------:R-:W-:Y:S05]  /*5e20*/  @!P6 BRA `(.L_x_119) ;  /* 0x000000040058e947 */ /* 0x000fea0003800000 */
[----:B------:R-:W-:-:S04]  /*5e30*/  LOP3.LUT R19, R19, 0x2, RZ, 0xfc, !PT ;  /* 0x0000000213137812 */ /* 0x000fc800078efcff */
[----:B------:R-:W-:-:S13]  /*5e40*/  ISETP.NE.AND P0, PT, R19, 0x3, PT ;  /* 0x000000031300780c */ /* 0x000fda0003f05270 */
[----:B------:R-:W-:Y:S05]  /*5e50*/  @!P0 BRA `(.L_x_120) ;  /* 0x0000000000048947 */ /* 0x000fea0003800000 */
[----:B------:R-:W-:Y:S01]  /*5e60*/  BPT.TRAP 0x1 ;  /* 0x000000040000795c */ /* 0x000fe20000300000 */
.L_x_120:
[----:B------:R-:W0:Y:S01]  /*5e70*/  S2R R3, SR_CgaCtaId ;  /* 0x0000000000037919 */ /* 0x000e220000008800 */
[----:B------:R-:W-:-:S04]  /*5e80*/  MOV R2, 0x400 ;  /* 0x0000040000027802 */ /* 0x000fc80000000f00 */
[----:B0-----:R-:W-:Y:S02]  /*5e90*/  LEA R3, R3, R2, 0x18 ;  /* 0x0000000203037211 */ /* 0x001fe400078ec0ff */
[----:B------:R-:W-:-:S03]  /*5ea0*/  SHF.L.U32 R2, R0, 0x1f, RZ ;  /* 0x0000001f00027819 */ /* 0x000fc600000006ff */
[----:B------:R-:W-:-:S04]  /*5eb0*/  VIADD R3, R3, 0x48 ;  /* 0x0000004803037836 */ /* 0x000fc80000000000 */
[C---:B------:R-:W-:Y:S02]  /*5ec0*/  IMAD R7, R12.reuse, 0x8, R3 ;  /* 0x000000080c077824 */ /* 0x040fe400078e0203 */
[----:B------:R-:W-:Y:S02]  /*5ed0*/  VIADD R12, R12, 0x1 ;  /* 0x000000010c0c7836 */ /* 0x000fe40000000000 */
[----:B------:R-:W0:Y:S03]  /*5ee0*/  SYNCS.PHASECHK.TRANS64.TRYWAIT P0, [R7+URZ], R2 ;  /* 0x00000002070075a7 */ /* 0x000e26000800017f */
[----:B------:R-:W-:-:S04]  /*5ef0*/  ISETP.NE.AND P1, PT, R12, 0x9, PT ;  /* 0x000000090c00780c */ /* 0x000fc80003f25270 */
[----:B------:R-:W-:Y:S02]  /*5f00*/  SEL R5, RZ, 0x1, P1 ;  /* 0x00000001ff057807 */ /* 0x000fe40000800000 */
[----:B------:R-:W-:Y:S02]  /*5f10*/  SEL R12, R12, RZ, P1 ;  /* 0x000000ff0c0c7207 */ /* 0x000fe40000800000 */
[----:B------:R-:W-:-:S03]  /*5f20*/  LOP3.LUT R5, R0, R5, RZ, 0x3c, !PT ;  /* 0x0000000500057212 */ /* 0x000fc600078e3cff */
[----:B------:R-:W-:Y:S01]  /*5f30*/  IMAD R9, R12, 0x8, R3 ;  /* 0x000000080c097824 */ /* 0x000fe200078e0203 */
[----:B------:R-:W-:Y:S01]  /*5f40*/  SHF.L.U32 R4, R5, 0x1f, RZ ;  /* 0x0000001f05047819 */ /* 0x000fe200000006ff */
[----:B0-----:R-:W-:Y:S06]  /*5f50*/  @!P0 BRA `(.L_x_121) ;  /* 0x0000000400908947 */ /* 0x001fec0003800000 */
.L_x_137:
[----:B------:R-:W1:Y:S01]  /*5f60*/  SYNCS.PHASECHK.TRANS64.TRYWAIT P0, [R9+URZ], R4 ;  /* 0x00000004090075a7 */ /* 0x000e62000800017f */
[----:B------:R-:W-:-:S05]  /*5f70*/  VIADD R0, R12, 0x1 ;  /* 0x000000010c007836 */ /* 0x000fca0000000000 */
[----:B------:R-:W-:-:S04]  /*5f80*/  ISETP.NE.AND P1, PT, R0, 0x9, PT ;  /* 0x000000090000780c */ /* 0x000fc80003f25270 */
[----:B0-----:R-:W-:Y:S02]  /*5f90*/  SEL R2, RZ, 0x1, P1 ;  /* 0x00000001ff027807 */ /* 0x001fe40000800000 */
[----:B------:R-:W-:Y:S02]  /*5fa0*/  SEL R0, R0, RZ, P1 ;  /* 0x000000ff00007207 */ /* 0x000fe40000800000 */
[----:B------:R-:W-:-:S03]  /*5fb0*/  LOP3.LUT R7, R5, R2, RZ, 0x3c, !PT ;  /* 0x0000000205077212 */ /* 0x000fc600078e3cff */
[----:B------:R-:W-:Y:S01]  /*5fc0*/  IMAD R6, R0, 0x8, R3 ;  /* 0x0000000800067824 */ /* 0x000fe200078e0203 */
[----:B------:R-:W-:Y:S01]  /*5fd0*/  SHF.L.U32 R5, R7, 0x1f, RZ ;  /* 0x0000001f07057819 */ /* 0x000fe200000006ff */
[----:B-1----:R-:W-:Y:S06]  /*5fe0*/  @!P0 BRA `(.L_x_122) ;  /* 0x0000000400808947 */ /* 0x002fec0003800000 */
.L_x_138:
[----:B------:R-:W1:Y:S01]  /*5ff0*/  SYNCS.PHASECHK.TRANS64.TRYWAIT P0, [R6+URZ], R5 ;  /* 0x00000005060075a7 */ /* 0x000e62000800017f */
[----:B------:R-:W-:-:S05]  /*6000*/  VIADD R0, R0, 0x1 ;  /* 0x0000000100007836 */ /* 0x000fca0000000000 */
[----:B------:R-:W-:-:S04]  /*6010*/  ISETP.NE.AND P1, PT, R0, 0x9, PT ;  /* 0x000000090000780c */ /* 0x000fc80003f25270 */
[----:B------:R-:W-:Y:S02]  /*6020*/  SEL R2, RZ, 0x1, P1 ;  /* 0x00000001ff027807 */ /* 0x000fe40000800000 */
[----:B------:R-:W-:Y:S02]  /*6030*/  SEL R0, R0, RZ, P1 ;  /* 0x000000ff00007207 */ /* 0x000fe40000800000 */
[----:B------:R-:W-:-:S03]  /*6040*/  LOP3.LUT R7, R7, R2, RZ, 0x3c, !PT ;  /* 0x0000000207077212 */ /* 0x000fc600078e3cff */
[----:B0-----:R-:W-:Y:S01]  /*6050*/  IMAD R9, R0, 0x8, R3 ;  /* 0x0000000800097824 */ /* 0x001fe200078e0203 */
[----:B------:R-:W-:Y:S01]  /*6060*/  SHF.L.U32 R4, R7, 0x1f, RZ ;  /* 0x0000001f07047819 */ /* 0x000fe200000006ff */
[----:B-1----:R-:W-:Y:S06]  /*6070*/  @!P0 BRA `(.L_x_123) ;  /* 0x0000000400708947 */ /* 0x002fec0003800000 */
.L_x_139:
        /* <DEDUP_REMOVED lines=9> */
.L_x_140:
        /* <DEDUP_REMOVED lines=9> */
.L_x_141:
        /* <DEDUP_REMOVED lines=9> */
.L_x_142:
        /* <DEDUP_REMOVED lines=9> */
.L_x_143:
[----:B------:R-:W1:Y:S01]  /*62c0*/  SYNCS.PHASECHK.TRANS64.TRYWAIT P0, [R9+URZ], R4 ;  /* 0x00000004090075a7 */ /* 0x000e62000800017f */
[----:B------:R-:W-:-:S05]  /*62d0*/  VIADD R0, R0, 0x1 ;  /* 0x0000000100007836 */ /* 0x000fca0000000000 */
[----:B------:R-:W-:-:S04]  /*62e0*/  ISETP.NE.AND P1, PT, R0, 0x9, PT ;  /* 0x000000090000780c */ /* 0x000fc80003f25270 */
[----:B------:R-:W-:Y:S02]  /*62f0*/  SEL R2, RZ, 0x1, P1 ;  /* 0x00000001ff027807 */ /* 0x000fe40000800000 */
[----:B------:R-:W-:Y:S02]  /*6300*/  SEL R0, R0, RZ, P1 ;  /* 0x000000ff00007207 */ /* 0x000fe40000800000 */
[----:B------:R-:W-:Y:S01]  /*6310*/  LOP3.LUT R2, R7, R2, RZ, 0x3c, !PT ;  /* 0x0000000207027212 */ /* 0x000fe200078e3cff */
[----:B-1----:R-:W-:Y:S06]  /*6320*/  @!P0 BRA `(.L_x_128) ;  /* 0x0000000400288947 */ /* 0x002fec0003800000 */
.L_x_144:
[----:B------:R-:W-:Y:S01]  /*6330*/  IMAD R3, R0, 0x8, R3 ;  /* 0x0000000800037824 */ /* 0x000fe200078e0203 */
[----:B------:R-:W-:-:S07]  /*6340*/  SHF.L.U32 R0, R2, 0x1f, RZ ;  /* 0x0000001f02007819 */ /* 0x000fce00000006ff */
.L_x_129:
[----:B--2---:R2:W3:Y:S02]  /*6350*/  SYNCS.PHASECHK.TRANS64.TRYWAIT P0, [R3+URZ], R0 ;  /* 0x00000000030075a7 */ /* 0x0044e4000800017f */
[----:B---3--:R-:W-:Y:S05]  /*6360*/  @!P0 NANOSLEEP.SYNCS 0x989680 ;  /* 0x009896800000895d */ /* 0x008fea0003900000 */
[----:B------:R-:W3:Y:S02]  /*6370*/  @!P0 SYNCS.PHASECHK.TRANS64 P0, [R3+URZ], R0 ;  /* 0x00000000030085a7 */ /* 0x000ee4000800007f */
[----:B---3--:R-:W-:Y:S05]  /*6380*/  @!P0 BRA `(.L_x_129) ;  /* 0xfffffffc00f08947 */ /* 0x008fea000383ffff */
.L_x_119:
[----:B------:R-:W-:Y:S05]  /*6390*/  BSYNC B0 ;  /* 0x0000000000007941 */ /* 0x000fea0003800000 */
.L_x_118:
[----:B------:R-:W-:Y:S05]  /*63a0*/  EXIT ;  /* 0x000000000000794d */ /* 0x000fea0003800000 */
.L_x_22:
[----:B---3--:R3:W4:Y:S02]  /*63b0*/  SYNCS.PHASECHK.TRANS64.TRYWAIT P1, [R3+URZ], R0 ;  /* 0x00000000030075a7 */ /* 0x008724000802017f */
[----:B----4-:R-:W-:Y:S05]  /*63c0*/  @!P1 NANOSLEEP.SYNCS 0x989680 ;  /* 0x009896800000995d */ /* 0x010fea0003900000 */
[----:B------:R-:W4:Y:S02]  /*63d0*/  @!P1 SYNCS.PHASECHK.TRANS64 P1, [R3+URZ], R0 ;  /* 0x00000000030095a7 */ /* 0x000f24000802007f */
[----:B----4-:R-:W-:Y:S05]  /*63e0*/  @!P1 BRA `(.L_x_22) ;  /* 0xfffffffc00f09947 */ /* 0x010fea000383ffff */
[----:B------:R-:W-:Y:S05]  /*63f0*/  BRA `(.L_x_21) ;  /* 0xffffffb000787947 */ /* 0x000fea000383ffff */
.L_x_27:
[----:B-1----:R1:W2:Y:S02]  /*6400*/  SYNCS.PHASECHK.TRANS64.TRYWAIT P1, [R5+URZ], R4 ;  /* 0x00000004050075a7 */ /* 0x0022a4000802017f */
[----:B--2---:R-:W-:Y:S05]  /*6410*/  @!P1 NANOSLEEP.SYNCS 0x989680 ;  /* 0x009896800000995d */ /* 0x004fea0003900000 */
[----:B------:R-:W2:Y:S02]  /*6420*/  @!P1 SYNCS.PHASECHK.TRANS64 P1, [R5+URZ], R4 ;  /* 0x00000004050095a7 */ /* 0x000ea4000802007f */
[----:B--2---:R-:W-:Y:S05]  /*6430*/  @!P1 BRA `(.L_x_27) ;  /* 0xfffffffc00f09947 */ /* 0x004fea000383ffff */
[----:B------:R-:W-:Y:S05]  /*6440*/  BRA `(.L_x_26) ;  /* 0xffffffb400687947 */ /* 0x000fea000383ffff */
.L_x_106:
[----:B------:R-:W-:Y:S01]  /*6450*/  BSSY B1, `(.L_x_130) ;  /* 0x0000006000017945 */ /* 0x000fe20003800000 */
[----:B------:R-:W-:-:S07]  /*6460*/  IMAD.MOV.U32 R15, RZ, RZ, -0x1 ;  /* 0xffffffffff0f7424 */ /* 0x000fce00078e00ff */
[----:B------:R-:W-:Y:S05]  /*6470*/  WARPSYNC.COLLECTIVE R15, `(.L_x_131) ;  /* 0x000000000f0c7348 */ /* 0x000fea0003c00000 */
[----:B------:R-:W-:Y:S02]  /*6480*/  ELECT P6, UR62, PT ;  /* 0x00000000003e782f */ /* 0x000fe400038c0000 */
[----:B------:R-:W-:Y:S01]  /*6490*/  MOV R14, UR62 ;  /* 0x0000003e000e7c02 */ /* 0x000fe20008000f00 */
[----:B------:R-:W-:Y:S10]  /*64a0*/  ENDCOLLECTIVE ;  /* 0x000000000000791b */ /* 0x000ff40003800000 */
.L_x_131:
[----:B------:R-:W-:Y:S05]  /*64b0*/  BSYNC B1 ;  /* 0x0000000000017941 */ /* 0x000fea0003800000 */
.L_x_130:
[----:B------:R-:W-:Y:S05]  /*64c0*/  BRA `(.L_x_132) ;  /* 0xffffffec00847947 */ /* 0x000fea000383ffff */
.L_x_109:
[----:B0-----:R0:W1:Y:S02]  /*64d0*/  SYNCS.PHASECHK.TRANS64.TRYWAIT P0, [R14+URZ+0x48], R7 ;  /* 0x000048070e0075a7 */ /* 0x001064000800017f */
[----:B-1----:R-:W-:Y:S05]  /*64e0*/  @!P0 NANOSLEEP.SYNCS 0x989680 ;  /* 0x009896800000895d */ /* 0x002fea0003900000 */
[----:B------:R-:W1:Y:S02]  /*64f0*/  @!P0 SYNCS.PHASECHK.TRANS64 P0, [R14+URZ+0x48], R7 ;  /* 0x000048070e0085a7 */ /* 0x000e64000800007f */
[----:B-1----:R-:W-:Y:S05]  /*6500*/  @!P0 BRA `(.L_x_109) ;  /* 0xfffffffc00f08947 */ /* 0x002fea000383ffff */
[----:B------:R-:W-:Y:S05]  /*6510*/  BRA `(.L_x_133) ;  /* 0xffffffec00c07947 */ /* 0x000fea000383ffff */
.L_x_117:
[----:B------:R-:W-:Y:S01]  /*6520*/  BSSY B0, `(.L_x_134) ;  /* 0x0000006000007945 */ /* 0x000fe20003800000 */
[----:B------:R-:W-:-:S07]  /*6530*/  IMAD.MOV.U32 R15, RZ, RZ, -0x1 ;  /* 0xffffffffff0f7424 */ /* 0x000fce00078e00ff */
[----:B------:R-:W-:Y:S05]  /*6540*/  WARPSYNC.COLLECTIVE R15, `(.L_x_135) ;  /* 0x000000000f0c7348 */ /* 0x000fea0003c00000 */
[----:B------:R-:W-:Y:S02]  /*6550*/  ELECT P6, UR62, PT ;  /* 0x00000000003e782f */ /* 0x000fe400038c0000 */
[----:B------:R-:W-:Y:S01]  /*6560*/  MOV R14, UR62 ;  /* 0x0000003e000e7c02 */ /* 0x000fe20008000f00 */
[----:B------:R-:W-:Y:S10]  /*6570*/  ENDCOLLECTIVE ;  /* 0x000000000000791b */ /* 0x000ff40003800000 */
.L_x_135:
[----:B------:R-:W-:Y:S05]  /*6580*/  BSYNC B0 ;  /* 0x0000000000007941 */ /* 0x000fea0003800000 */
.L_x_134:
[----:B------:R-:W-:Y:S05]  /*6590*/  BRA `(.L_x_136) ;  /* 0xfffffff8001c7947 */ /* 0x000fea000383ffff */
.L_x_121:
[----:B0-----:R0:W1:Y:S02]  /*65a0*/  SYNCS.PHASECHK.TRANS64.TRYWAIT P0, [R7+URZ], R2 ;  /* 0x00000002070075a7 */ /* 0x001064000800017f */
[----:B-1----:R-:W-:Y:S05]  /*65b0*/  @!P0 NANOSLEEP.SYNCS 0x989680 ;  /* 0x009896800000895d */ /* 0x002fea0003900000 */
[----:B------:R-:W1:Y:S02]  /*65c0*/  @!P0 SYNCS.PHASECHK.TRANS64 P0, [R7+URZ], R2 ;  /* 0x00000002070085a7 */ /* 0x000e64000800007f */
[----:B-1----:R-:W-:Y:S05]  /*65d0*/  @!P0 BRA `(.L_x_121) ;  /* 0xfffffffc00f08947 */ /* 0x002fea000383ffff */
[----:B------:R-:W-:Y:S05]  /*65e0*/  BRA `(.L_x_137) ;  /* 0xfffffff8005c7947 */ /* 0x000fea000383ffff */
.L_x_122:
[----:B0-----:R0:W1:Y:S02]  /*65f0*/  SYNCS.PHASECHK.TRANS64.TRYWAIT P0, [R9+URZ], R4 ;  /* 0x00000004090075a7 */ /* 0x001064000800017f */
[----:B-1----:R-:W-:Y:S05]  /*6600*/  @!P0 NANOSLEEP.SYNCS 0x989680 ;  /* 0x009896800000895d */ /* 0x002fea0003900000 */
[----:B------:R-:W1:Y:S02]  /*6610*/  @!P0 SYNCS.PHASECHK.TRANS64 P0, [R9+URZ], R4 ;  /* 0x00000004090085a7 */ /* 0x000e64000800007f */
[----:B-1----:R-:W-:Y:S05]  /*6620*/  @!P0 BRA `(.L_x_122) ;  /* 0xfffffffc00f08947 */ /* 0x002fea000383ffff */
[----:B------:R-:W-:Y:S05]  /*6630*/  BRA `(.L_x_138) ;  /* 0xfffffff8006c7947 */ /* 0x000fea000383ffff */
.L_x_123:
[----:B0-----:R0:W1:Y:S02]  /*6640*/  SYNCS.PHASECHK.TRANS64.TRYWAIT P0, [R6+URZ], R5 ;  /* 0x00000005060075a7 */ /* 0x001064000800017f */
[----:B-1----:R-:W-:Y:S05]  /*6650*/  @!P0 NANOSLEEP.SYNCS 0x989680 ;  /* 0x009896800000895d */ /* 0x002fea0003900000 */
[----:B------:R-:W1:Y:S02]  /*6660*/  @!P0 SYNCS.PHASECHK.TRANS64 P0, [R6+URZ], R5 ;  /* 0x00000005060085a7 */ /* 0x000e64000800007f */
[----:B-1----:R-:W-:Y:S05]  /*6670*/  @!P0 BRA `(.L_x_123) ;  /* 0xfffffffc00f08947 */ /* 0x002fea000383ffff */
[----:B------:R-:W-:Y:S05]  /*6680*/  BRA `(.L_x_139) ;  /* 0xfffffff8007c7947 */ /* 0x000fea000383ffff */
.L_x_124:
[----:B0-----:R0:W1:Y:S02]  /*6690*/  SYNCS.PHASECHK.TRANS64.TRYWAIT P0, [R9+URZ], R4 ;  /* 0x00000004090075a7 */ /* 0x001064000800017f */
[----:B-1----:R-:W-:Y:S05]  /*66a0*/  @!P0 NANOSLEEP.SYNCS 0x989680 ;  /* 0x009896800000895d */ /* 0x002fea0003900000 */
[----:B------:R-:W1:Y:S02]  /*66b0*/  @!P0 SYNCS.PHASECHK.TRANS64 P0, [R9+URZ], R4 ;  /* 0x00000004090085a7 */ /* 0x000e64000800007f */
[----:B-1----:R-:W-:Y:S05]  /*66c0*/  @!P0 BRA `(.L_x_124) ;  /* 0xfffffffc00f08947 */ /* 0x002fea000383ffff */
[----:B------:R-:W-:Y:S05]  /*66d0*/  BRA `(.L_x_140) ;  /* 0xfffffff8008c7947 */ /* 0x000fea000383ffff */
.L_x_125:
[----:B0-----:R0:W1:Y:S02]  /*66e0*/  SYNCS.PHASECHK.TRANS64.TRYWAIT P0, [R6+URZ], R5 ;  /* 0x00000005060075a7 */ /* 0x001064000800017f */
[----:B-1----:R-:W-:Y:S05]  /*66f0*/  @!P0 NANOSLEEP.SYNCS 0x989680 ;  /* 0x009896800000895d */ /* 0x002fea0003900000 */
[----:B------:R-:W1:Y:S02]  /*6700*/  @!P0 SYNCS.PHASECHK.TRANS64 P0, [R6+URZ], R5 ;  /* 0x00000005060085a7 */ /* 0x000e64000800007f */
[----:B-1----:R-:W-:Y:S05]  /*6710*/  @!P0 BRA `(.L_x_125) ;  /* 0xfffffffc00f08947 */ /* 0x002fea000383ffff */
[----:B------:R-:W-:Y:S05]  /*6720*/  BRA `(.L_x_141) ;  /* 0xfffffff8009c7947 */ /* 0x000fea000383ffff */
.L_x_126:
[----:B0-----:R0:W1:Y:S02]  /*6730*/  SYNCS.PHASECHK.TRANS64.TRYWAIT P0, [R9+URZ], R4 ;  /* 0x00000004090075a7 */ /* 0x001064000800017f */
[----:B-1----:R-:W-:Y:S05]  /*6740*/  @!P0 NANOSLEEP.SYNCS 0x989680 ;  /* 0x009896800000895d */ /* 0x002fea0003900000 */
[----:B------:R-:W1:Y:S02]  /*6750*/  @!P0 SYNCS.PHASECHK.TRANS64 P0, [R9+URZ], R4 ;  /* 0x00000004090085a7 */ /* 0x000e64000800007f */
[----:B-1----:R-:W-:Y:S05]  /*6760*/  @!P0 BRA `(.L_x_126) ;  /* 0xfffffffc00f08947 */ /* 0x002fea000383ffff */
[----:B------:R-:W-:Y:S05]  /*6770*/  BRA `(.L_x_142) ;  /* 0xfffffff800ac7947 */ /* 0x000fea000383ffff */
.L_x_127:
[----:B0-----:R0:W1:Y:S02]  /*6780*/  SYNCS.PHASECHK.TRANS64.TRYWAIT P0, [R6+URZ], R5 ;  /* 0x00000005060075a7 */ /* 0x001064000800017f */
[----:B-1----:R-:W-:Y:S05]  /*6790*/  @!P0 NANOSLEEP.SYNCS 0x989680 ;  /* 0x009896800000895d */ /* 0x002fea0003900000 */
[----:B------:R-:W1:Y:S02]  /*67a0*/  @!P0 SYNCS.PHASECHK.TRANS64 P0, [R6+URZ], R5 ;  /* 0x00000005060085a7 */ /* 0x000e64000800007f */
[----:B-1----:R-:W-:Y:S05]  /*67b0*/  @!P0 BRA `(.L_x_127) ;  /* 0xfffffffc00f08947 */ /* 0x002fea000383ffff */
[----:B------:R-:W-:Y:S05]  /*67c0*/  BRA `(.L_x_143) ;  /* 0xfffffff800bc7947 */ /* 0x000fea000383ffff */
.L_x_128:
[----:B-1----:R1:W2:Y:S02]  /*67d0*/  SYNCS.PHASECHK.TRANS64.TRYWAIT P0, [R9+URZ], R4 ;  /* 0x00000004090075a7 */ /* 0x0022a4000800017f */
[----:B--2---:R-:W-:Y:S05]  /*67e0*/  @!P0 NANOSLEEP.SYNCS 0x989680 ;  /* 0x009896800000895d */ /* 0x004fea0003900000 */
[----:B------:R-:W2:Y:S02]  /*67f0*/  @!P0 SYNCS.PHASECHK.TRANS64 P0, [R9+URZ], R4 ;  /* 0x00000004090085a7 */ /* 0x000ea4000800007f */
[----:B--2---:R-:W-:Y:S05]  /*6800*/  @!P0 BRA `(.L_x_128) ;  /* 0xfffffffc00f08947 */ /* 0x004fea000383ffff */
[----:B------:R-:W-:Y:S05]  /*6810*/  BRA `(.L_x_144) ;  /* 0xfffffff800c47947 */ /* 0x000fea000383ffff */
.L_x_145:
[----:B------:R-:W-:-:S00]  /*6820*/  BRA `(.L_x_145) ;  /* 0xfffffffc00fc7947 */ /* 0x000fc0000383ffff */
[----:B------:R-:W-:-:S00]  /*6830*/  NOP ;  /* 0x0000000000007918 */ /* 0x000fc00000000000 */
        /* <DEDUP_REMOVED lines=12> */
.L_x_146:


//--------------------- .nv.global.init           --------------------------
	.section	.nv.global.init,"aw",@progbits
.nv.global.init:
	.type		$str$22,@object
	.size		$str$22,($str$23 - $str$22)
$str$22:
        /*0000*/ 	.byte	0x6b, 0x5f, 0x74, 0x69, 0x6c, 0x65, 0x5f, 0x63, 0x6f, 0x75, 0x6e, 0x74, 0x20, 0x3e, 0x3d, 0x20
        /*0010*/ 	.byte	0x31, 0x00
	.type		$str$23,@object
	.size		$str$23,(__unnamed_1 - $str$23)
$str$23:
        /*0012*/ 	.byte	0x2f, 0x74, 0x6d, 0x70, 0x2f, 0x63, 0x75, 0x74, 0x6c, 0x61, 0x73, 0x73, 0x5f, 0x73, 0x77, 0x65
        /*0022*/ 	.byte	0x65, 0x70, 0x5f, 0x73, 0x72, 0x63, 0x2f, 0x69, 0x6e, 0x63, 0x6c, 0x75, 0x64, 0x65, 0x2f, 0x63
        /*0032*/ 	.byte	0x75, 0x74, 0x6c, 0x61, 0x73, 0x73, 0x2f, 0x67, 0x65, 0x6d, 0x6d, 0x2f, 0x63, 0x6f, 0x6c, 0x6c
        /*0042*/ 	.byte	0x65, 0x63, 0x74, 0x69, 0x76, 0x65, 0x2f, 0x73, 0x6d, 0x39, 0x30, 0x5f, 0x6d, 0x6d, 0x61, 0x5f
        /*0052*/ 	.byte	0x74, 0x6d, 0x61, 0x5f, 0x67, 0x6d, 0x6d, 0x61, 0x5f, 0x73, 0x73, 0x5f, 0x77, 0x61, 0x72, 0x70
        /*0062*/ 	.byte	0x73, 0x70, 0x65, 0x63, 0x69, 0x61, 0x6c, 0x69, 0x7a, 0x65, 0x64, 0x2e, 0x68, 0x70, 0x70, 0x00
	.type		__unnamed_1,@object
	.size		__unnamed_1,(.L_0 - __unnamed_1)
__unnamed_1:
        /*0072*/ 	.byte	0x76, 0x6f, 0x69, 0x64, 0x20, 0x63, 0x75, 0x74, 0x6c, 0x61, 0x73, 0x73, 0x3a, 0x3a, 0x67, 0x65
        /* <DEDUP_REMOVED lines=178> */
.L_0:


//--------------------- .nv.shared._ZN7cutlass13device_kernelINS_4gemm6kernel13GemmUniversalIN4cute5tupleIJiiiiEEENS1_10collective13CollectiveMmaINS1_34MainloopSm90TmaGmmaWarpSpecializedILi9ENS5_IJNS4_1CILi2EEESB_NSA_ILi1EEEEEENS1_35KernelTmaWarpSpecializedCooperativeEEENS5_IJNSA_ILi128EEENSA_ILi64EEENSA_ILi32EEEEEENS_10tfloat32_tENS5_IJlSC_lEEESK_SL_NS4_8TiledMMAINS4_8MMA_AtomIJNS4_4SM904GMMA29MMA_64x64x8_F32TF32TF32_SS_TNILNSP_7ScaleInE1ELSR_1EEEEEENS4_6LayoutINS5_IJSB_SC_SC_EEENS5_IJSC_NSA_ILi0EEESW_EEEEENS5_IJNS4_10UnderscoreESZ_SZ_EEEEENS4_23SM90_TMA_LOAD_MULTICASTENS4_14ComposedLayoutINS4_7SwizzleILi3ELi4ELi3EEENS4_18smem_ptr_flag_bitsILi32EEENSU_INS5_IJNSA_ILi8EEESI_EEENS5_IJSI_SC_EEEEEEEvNS4_8identityES12_S1C_vS1D_EENS_8epilogue10collective6detail29Sm90TmaWarpSpecializedAdapterINS1G_15DefaultEpilogueISK_SL_SL_NS1F_6thread17LinearCombinationISK_Li1EffLNS1K_9ScaleType4KindE0ELNS_15FloatRoundStyleE2ESK_EENS1_15EpilogueDefaultEEEEEvvEEEEvNT_6ParamsE --------------------------
	.section	.nv.shared._ZN7cutlass13device_kernelINS_4gemm6kernel13GemmUniversalIN4cute5tupleIJiiiiEEENS1_10collective13CollectiveMmaINS1_34MainloopSm90TmaGmmaWarpSpecializedILi9ENS5_IJNS4_1CILi2EEESB_NSA_ILi1EEEEEENS1_35KernelTmaWarpSpecializedCooperativeEEENS5_IJNSA_ILi128EEENSA_ILi64EEENSA_ILi32EEEEEENS_10tfloat32_tENS5_IJlSC_lEEESK_SL_NS4_8TiledMMAINS4_8MMA_AtomIJNS4_4SM904GMMA29MMA_64x64x8_F32TF32TF32_SS_TNILNSP_7ScaleInE1ELSR_1EEEEEENS4_6LayoutINS5_IJSB_SC_SC_EEENS5_IJSC_NSA_ILi0EEESW_EEEEENS5_IJNS4_10UnderscoreESZ_SZ_EEEEENS4_23SM90_TMA_LOAD_MULTICASTENS4_14ComposedLayoutINS4_7SwizzleILi3ELi4ELi3EEENS4_18smem_ptr_flag_bitsILi32EEENSU_INS5_IJNSA_ILi8EEESI_EEENS5_IJSI_SC_EEEEEEEvNS4_8identityES12_S1C_vS1D_EENS_8epilogue10collective6detail29Sm90TmaWarpSpecializedAdapterINS1G_15DefaultEpilogueISK_SL_SL_NS1F_6thread17LinearCombinationISK_Li1EffLNS1K_9ScaleType4KindE0ELNS_15FloatRoundStyleE2ESK_EENS1_15EpilogueDefaultEEEEEvvEEEEvNT_6ParamsE,"aw",@nobits
	.sectionflags	@""
	.align	16
	.zero		1024


//--------------------- .nv.shared.reserved.0     --------------------------
	.section	.nv.shared.reserved.0,"aw",@nobits
	.weak		__nv_reservedSMEM_offset_0_alias
	.size		__nv_reservedSMEM_offset_0_alias, 0, 0
	.other		__nv_reservedSMEM_offset_0_alias,@"STO_CUDA_RESERVED_SHARED STV_DEFAULT"
__nv_reservedSMEM_offset_0_alias:
	.zero		0


//--------------------- .nv.global                --------------------------
	.section	.nv.global,"aw",@nobits
.nv.global:
	.type		_ZN40_INTERNAL_145ab7c5_4_k_cu_756394be_268484cute1_E,@object
	.size		_ZN40_INTERNAL_145ab7c5_4_k_cu_756394be_268484cute1_E,(_ZN40_INTERNAL_145ab7c5_4_k_cu_756394be_268484cuda3std3__45__cpo6cbeginE - _ZN40_INTERNAL_145ab7c5_4_k_cu_756394be_268484cute1_E)
_ZN40_INTERNAL_145ab7c5_4_k_cu_756394be_268484cute1_E:
	.zero		1
	.type		_ZN40_INTERNAL_145ab7c5_4_k_cu_756394be_268484cuda3std3__45__cpo6cbeginE,@object
	.size		_ZN40_INTERNAL_145ab7c5_4_k_cu_756394be_268484cuda3std3__45__cpo6cbeginE,(_ZN40_INTERNAL_145ab7c5_4_k_cu_756394be_268484cuda3std3__48in_placeE - _ZN40_INTERNAL_145ab7c5_4_k_cu_756394be_268484cuda3std3__45__cpo6cbeginE)
_ZN40_INTERNAL_145ab7c5_4_k_cu_756394be_268484cuda3std3__45__cpo6cbeginE:
	.zero		1
	.type		_ZN40_INTERNAL_145ab7c5_4_k_cu_756394be_268484cuda3std3__48in_placeE,@object
	.size		_ZN40_INTERNAL_145ab7c5_4_k_cu_756394be_268484cuda3std3__48in_placeE,(_ZN40_INTERNAL_145ab7c5_4_k_cu_756394be_268484cuda3std6ranges3__45__cpo9iter_moveE - _ZN40_INTERNAL_145ab7c5_4_k_cu_756394be_268484cuda3std3__48in_placeE)
_ZN40_INTERNAL_145ab7c5_4_k_cu_756394be_268484cuda3std3__48in_placeE:
	.zero		1
	.type		_ZN40_INTERNAL_145ab7c5_4_k_cu_756394be_268484cuda3std6ranges3__45__cpo9iter_moveE,@object
	.size		_ZN40_INTERNAL_145ab7c5_4_k_cu_756394be_268484cuda3std6ranges3__45__cpo9iter_moveE,(_ZN40_INTERNAL_145ab7c5_4_k_cu_756394be_268484cuda3std3__45__cpo5beginE - _ZN40_INTERNAL_145ab7c5_4_k_cu_756394be_268484cuda3std6ranges3__45__cpo9iter_moveE)
_ZN40_INTERNAL_145ab7c5_4_k_cu_756394be_268484cuda3std6ranges3__45__cpo9iter_moveE:
	.zero		1
	.type		_ZN40_INTERNAL_145ab7c5_4_k_cu_756394be_268484cuda3std3__45__cpo5beginE,@object
	.size		_ZN40_INTERNAL_145ab7c5_4_k_cu_756394be_268484cuda3std3__45__cpo5beginE,(_ZN40_INTERNAL_145ab7c5_4_k_cu_756394be_268484cuda3std3__442_GLOBAL__N__145ab7c5_4_k_cu_756394be_268486ignoreE - _ZN40_INTERNAL_145ab7c5_4_k_cu_756394be_268484cuda3std3__45__cpo5beginE)
_ZN40_INTERNAL_145ab7c5_4_k_cu_756394be_268484cuda3std3__45__cpo5beginE:
	.zero		1
	.type		_ZN40_INTERNAL_145ab7c5_4_k_cu_756394be_268484cuda3std3__442_GLOBAL__N__145ab7c5_4_k_cu_756394be_268486ignoreE,@object
	.size		_ZN40_INTERNAL_145ab7c5_4_k_cu_756394be_268484cuda3std3__442_GLOBAL__N__145ab7c5_4_k_cu_756394be_268486ignoreE,(_ZN40_INTERNAL_145ab7c5_4_k_cu_756394be_268484cute7productE - _ZN40_INTERNAL_145ab7c5_4_k_cu_756394be_268484cuda3std3__442_GLOBAL__N__145ab7c5_4_k_cu_756394be_268486ignoreE)
_ZN40_INTERNAL_145ab7c5_4_k_cu_756394be_268484cuda3std3__442_GLOBAL__N__145ab7c5_4_k_cu_756394be_268486ignoreE:
	.zero		1
	.type		_ZN40_INTERNAL_145ab7c5_4_k_cu_756394be_268484cute7productE,@object
	.size		_ZN40_INTERNAL_145ab7c5_4_k_cu_756394be_268484cute7productE,(_ZN40_INTERNAL_145ab7c5_4_k_cu_756394be_268484cuda3std3__45__cpo3endE - _ZN40_INTERNAL_145ab7c5_4_k_cu_756394be_268484cute7productE)
_ZN40_INTERNAL_145ab7c5_4_k_cu_756394be_268484cute7productE:
	.zero		1
	.type		_ZN40_INTERNAL_145ab7c5_4_k_cu_756394be_268484cuda3std3__45__cpo3endE,@object
	.size		_ZN40_INTERNAL_145ab7c5_4_k_cu_756394be_268484cuda3std3__45__cpo3endE,(_ZN40_INTERNAL_145ab7c5_4_k_cu_756394be_268484cuda3std3__419piecewise_constructE - _ZN40_INTERNAL_145ab7c5_4_k_cu_756394be_268484cuda3std3__45__cpo3endE)
_ZN40_INTERNAL_145ab7c5_4_k_cu_756394be_268484cuda3std3__45__cpo3endE:
	.zero		1
	.type		_ZN40_INTERNAL_145ab7c5_4_k_cu_756394be_268484cuda3std3__419piecewise_constructE,@object
	.size		_ZN40_INTERNAL_145ab7c5_4_k_cu_756394be_268484cuda3std3__419piecewise_constructE,(_ZN40_INTERNAL_145ab7c5_4_k_cu_756394be_268484cuda3std3__45__cpo4cendE - _ZN40_INTERNAL_145ab7c5_4_k_cu_756394be_268484cuda3std3__419piecewise_constructE)
_ZN40_INTERNAL_145ab7c5_4_k_cu_756394be_268484cuda3std3__419piecewise_constructE:
	.zero		1
	.type		_ZN40_INTERNAL_145ab7c5_4_k_cu_756394be_268484cuda3std3__45__cpo4cendE,@object
	.size		_ZN40_INTERNAL_145ab7c5_4_k_cu_756394be_268484cuda3std3__45__cpo4cendE,(_ZN40_INTERNAL_145ab7c5_4_k_cu_756394be_268484cuda3std6ranges3__45__cpo4swapE - _ZN40_INTERNAL_145ab7c5_4_k_cu_756394be_268484cuda3std3__45__cpo4cendE)
_ZN40_INTERNAL_145ab7c5_4_k_cu_756394be_268484cuda3std3__45__cpo4cendE:
	.zero		1
	.type		_ZN40_INTERNAL_145ab7c5_4_k_cu_756394be_268484cuda3std6ranges3__45__cpo4swapE,@object
	.size		_ZN40_INTERNAL_145ab7c5_4_k_cu_756394be_268484cuda3std6ranges3__45__cpo4swapE,(.L_8 - _ZN40_INTERNAL_145ab7c5_4_k_cu_756394be_268484cuda3std6ranges3__45__cpo4swapE)
_ZN40_INTERNAL_145ab7c5_4_k_cu_756394be_268484cuda3std6ranges3__45__cpo4swapE:
	.zero		1
.L_8:


//--------------------- .nv.constant0._ZN7cutlass13device_kernelINS_4gemm6kernel13GemmUniversalIN4cute5tupleIJiiiiEEENS1_10collective13CollectiveMmaINS1_34MainloopSm90TmaGmmaWarpSpecializedILi9ENS5_IJNS4_1CILi2EEESB_NSA_ILi1EEEEEENS1_35KernelTmaWarpSpecializedCooperativeEEENS5_IJNSA_ILi128EEENSA_ILi64EEENSA_ILi32EEEEEENS_10tfloat32_tENS5_IJlSC_lEEESK_SL_NS4_8TiledMMAINS4_8MMA_AtomIJNS4_4SM904GMMA29MMA_64x64x8_F32TF32TF32_SS_TNILNSP_7ScaleInE1ELSR_1EEEEEENS4_6LayoutINS5_IJSB_SC_SC_EEENS5_IJSC_NSA_ILi0EEESW_EEEEENS5_IJNS4_10UnderscoreESZ_SZ_EEEEENS4_23SM90_TMA_LOAD_MULTICASTENS4_14ComposedLayoutINS4_7SwizzleILi3ELi4ELi3EEENS4_18smem_ptr_flag_bitsILi32EEENSU_INS5_IJNSA_ILi8EEESI_EEENS5_IJSI_SC_EEEEEEEvNS4_8identityES12_S1C_vS1D_EENS_8epilogue10collective6detail29Sm90TmaWarpSpecializedAdapterINS1G_15DefaultEpilogueISK_SL_SL_NS1F_6thread17LinearCombinationISK_Li1EffLNS1K_9ScaleType4KindE0ELNS_15FloatRoundStyleE2ESK_EENS1_15EpilogueDefaultEEEEEvvEEEEvNT_6ParamsE --------------------------
	.section	.nv.constant0._ZN7cutlass13device_kernelINS_4gemm6kernel13GemmUniversalIN4cute5tupleIJiiiiEEENS1_10collective13CollectiveMmaINS1_34MainloopSm90TmaGmmaWarpSpecializedILi9ENS5_IJNS4_1CILi2EEESB_NSA_ILi1EEEEEENS1_35KernelTmaWarpSpecializedCooperativeEEENS5_IJNSA_ILi128EEENSA_ILi64EEENSA_ILi32EEEEEENS_10tfloat32_tENS5_IJlSC_lEEESK_SL_NS4_8TiledMMAINS4_8MMA_AtomIJNS4_4SM904GMMA29MMA_64x64x8_F32TF32TF32_SS_TNILNSP_7ScaleInE1ELSR_1EEEEEENS4_6LayoutINS5_IJSB_SC_SC_EEENS5_IJSC_NSA_ILi0EEESW_EEEEENS5_IJNS4_10UnderscoreESZ_SZ_EEEEENS4_23SM90_TMA_LOAD_MULTICASTENS4_14ComposedLayoutINS4_7SwizzleILi3ELi4ELi3EEENS4_18smem_ptr_flag_bitsILi32EEENSU_INS5_IJNSA_ILi8EEESI_EEENS5_IJSI_SC_EEEEEEEvNS4_8identityES12_S1C_vS1D_EENS_8epilogue10collective6detail29Sm90TmaWarpSpecializedAdapterINS1G_15DefaultEpilogueISK_SL_SL_NS1F_6thread17LinearCombinationISK_Li1EffLNS1K_9ScaleType4KindE0ELNS_15FloatRoundStyleE2ESK_EENS1_15EpilogueDefaultEEEEEvvEEEEvNT_6ParamsE,"a",@progbits
	.sectionflags	@""
	.align	4
.nv.constant0._ZN7cutlass13device_kernelINS_4gemm6kernel13GemmUniversalIN4cute5tupleIJiiiiEEENS1_10collective13CollectiveMmaINS1_34MainloopSm90TmaGmmaWarpSpecializedILi9ENS5_IJNS4_1CILi2EEESB_NSA_ILi1EEEEEENS1_35KernelTmaWarpSpecializedCooperativeEEENS5_IJNSA_ILi128EEENSA_ILi64EEENSA_ILi32EEEEEENS_10tfloat32_tENS5_IJlSC_lEEESK_SL_NS4_8TiledMMAINS4_8MMA_AtomIJNS4_4SM904GMMA29MMA_64x64x8_F32TF32TF32_SS_TNILNSP_7ScaleInE1ELSR_1EEEEEENS4_6LayoutINS5_IJSB_SC_SC_EEENS5_IJSC_NSA_ILi0EEESW_EEEEENS5_IJNS4_10UnderscoreESZ_SZ_EEEEENS4_23SM90_TMA_LOAD_MULTICASTENS4_14ComposedLayoutINS4_7SwizzleILi3ELi4ELi3EEENS4_18smem_ptr_flag_bitsILi32EEENSU_INS5_IJNSA_ILi8EEESI_EEENS5_IJSI_SC_EEEEEEEvNS4_8identityES12_S1C_vS1D_EENS_8epilogue10collective6detail29Sm90TmaWarpSpecializedAdapterINS1G_15DefaultEpilogueISK_SL_SL_NS1F_6thread17LinearCombinationISK_Li1EffLNS1K_9ScaleType4KindE0ELNS_15FloatRoundStyleE2ESK_EENS1_15EpilogueDefaultEEEEEvvEEEEvNT_6ParamsE:
	.zero		1664


//--------------------- SYMBOLS --------------------------

	.type		.nv.reservedSmem.offset0,@object
	.size		.nv.reservedSmem.offset0,0x4
	.type		__assertfail,@function
